def gluon_tcgen05(
    a_ptr,
    b_ptr,
    c_ptr,
    M,
    N,
    K,
    stride_am,
    stride_bk,
    stride_cm,
    BLOCK_M: gl.constexpr,
    BLOCK_N: gl.constexpr,
    BLOCK_K: gl.constexpr,
    DTYPE: gl.constexpr,
    A_LAYOUT: gl.constexpr,
    B_LAYOUT: gl.constexpr,
    C_LAYOUT: gl.constexpr,
    B_SHAPE: gl.constexpr,
    TMEM_LAYOUT: gl.constexpr,
    TMEM_REG: gl.constexpr,
    TRANS_B: gl.constexpr,
    NUM_BUFFERS: gl.constexpr,
):
    a_desc = tma.make_tensor_descriptor(
        a_ptr, [M, K], [stride_am, 1], [BLOCK_M, BLOCK_K], A_LAYOUT
    )
    b_desc = tma.make_tensor_descriptor(
        b_ptr,
        [N, K] if TRANS_B else [K, N],
        [stride_bk, 1],
        B_SHAPE,
        B_LAYOUT,
    )
    c_desc = tma.make_tensor_descriptor(
        c_ptr, [M, N], [stride_cm, 1], [BLOCK_M, BLOCK_N], C_LAYOUT
    )

    a_bufs = gl.allocate_shared_memory(
        DTYPE, [NUM_BUFFERS, BLOCK_M, BLOCK_K], A_LAYOUT
    )
    b_bufs = gl.allocate_shared_memory(DTYPE, [NUM_BUFFERS] + B_SHAPE, B_LAYOUT)

    pid_m = gl.program_id(0)
    pid_n = gl.program_id(1)
    off_m = pid_m * BLOCK_M
    off_n = pid_n * BLOCK_N

    tma_bars = gl.allocate_shared_memory(
        gl.int64, [NUM_BUFFERS, 1], mbarrier.MBarrierLayout()
    )
    mma_bars = gl.allocate_shared_memory(
        gl.int64, [NUM_BUFFERS, 1], mbarrier.MBarrierLayout()
    )
    for i in gl.static_range(NUM_BUFFERS):
        mbarrier.init(tma_bars.index(i), count=1)
        mbarrier.init(mma_bars.index(i), count=1)

    acc_tmem = allocate_tensor_memory(gl.float32, [BLOCK_M, BLOCK_N], TMEM_LAYOUT)
    idx = 0
    phase = 0
    use_acc = False
    for k in range(0, K, BLOCK_K):
        a = a_bufs.index(idx)
        b = b_bufs.index(idx)
        tma_bar = tma_bars.index(idx)
        mma_bar = mma_bars.index(idx)
        mbarrier.expect(
            tma_bar, a_desc.block_type.nbytes + b_desc.block_type.nbytes
        )
        tma.async_copy_global_to_shared(a_desc, [off_m, k], tma_bar, a)
        tma.async_copy_global_to_shared(
            b_desc, [off_n, k] if TRANS_B else [k, off_n], tma_bar, b
        )
        mbarrier.wait(tma_bar, phase=phase)

        if TRANS_B:
            b = b.permute((1, 0))
        tcgen05_mma(a, b, acc_tmem, use_acc=use_acc)
        tcgen05_commit(mma_bar)
        mbarrier.wait(mma_bar, phase=phase)
        use_acc = True

        idx += 1
        if idx == NUM_BUFFERS:
            idx = 0
            phase ^= 1

    for i in gl.static_range(NUM_BUFFERS):
        mbarrier.invalidate(tma_bars.index(i))
        mbarrier.invalidate(mma_bars.index(i))

    acc = acc_tmem.load(TMEM_REG)
    c_smem = gl.allocate_shared_memory(DTYPE, [BLOCK_M, BLOCK_N], C_LAYOUT)
    c_smem.store(acc.to(DTYPE))
    fence_async_shared()
    tma.async_copy_shared_to_global(c_desc, [off_m, off_n], c_smem)
    tma.store_wait(pendings=0)

# config = {"BLOCK_K": 128, "BLOCK_M": 64, "BLOCK_N": 256, "arch": "sm_100", "dtype": "fp16", "num_buffers": 1, "num_warps": 4, "trans_b": 0}
# arch = sm_100


// ===== COMPILED SASS (sm_100a) =====

	.target	sm_100a

	.elftype	@"ET_EXEC"


//--------------------- .note.nv.tkinfo           --------------------------
	.section	.note.nv.tkinfo,"",@"SHT_NOTE"
	.sectionflags	@"SHF_NOTE_NV_TKINFO"
	.tkinfo
        /*0018*/ 	.word	0x00000081
        /*0030*/ 	.string	""
        /*0030*/ 	.string	"ptxas-blackwell"
        /*0030*/ 	.string	"Cuda compilation tools, release 12.9, V12.9.86"
        /*0030*/ 	.string	"Build cuda_12.9.r12.9/compiler.36037853_0"
        /*0030*/ 	.string	"-v  -suppress-debug-info  -lineinfo  -arch sm_100a "



//--------------------- .note.nv.cuver            --------------------------
	.section	.note.nv.cuver,"",@"SHT_NOTE"
	.sectionflags	@"SHF_NOTE_NV_CUVER"
        /*0018*/ 	.short	0x0001
        /*001a*/ 	.short	0x0064
        /*001c*/ 	.short	0x0001
        /*001e*/ 	.short	0x0000
        /*0020*/ 	.short	0x0001
        /*0022*/ 	.short	0x0000


//--------------------- .nv.info                  --------------------------
	.section	.nv.info,"",@"SHT_CUDA_INFO"
	.align	4


	//----- nvinfo : EIATTR_REGCOUNT
	.align		4
        /*0000*/ 	.byte	0x04, 0x2f
        /*0002*/ 	.short	(.L_4 - .L_3)
	.align		4
.L_3:
        /*0004*/ 	.word	index@(gluon_tcgen05)
        /*0008*/ 	.word	0x00000088


	//----- nvinfo : EIATTR_FRAME_SIZE
	.align		4
.L_4:
        /*000c*/ 	.byte	0x04, 0x11
        /*000e*/ 	.short	(.L_6 - .L_5)
	.align		4
.L_5:
        /*0010*/ 	.word	index@($__internal_2_$__cuda_sm10x_tcgen05_guardrail_trap_unallocated_columns_being_dealloced)
        /*0014*/ 	.word	0x00000000


	//----- nvinfo : EIATTR_FRAME_SIZE
	.align		4
.L_6:
        /*0018*/ 	.byte	0x04, 0x11
        /*001a*/ 	.short	(.L_8 - .L_7)
	.align		4
.L_7:
        /*001c*/ 	.word	index@($__internal_1_$__cuda_sm10x_tcgen05_guardrail_trap_phase_invalid_during_alloc)
        /*0020*/ 	.word	0x00000000


	//----- nvinfo : EIATTR_FRAME_SIZE
	.align		4
.L_8:
        /*0024*/ 	.byte	0x04, 0x11
        /*0026*/ 	.short	(.L_10 - .L_9)
	.align		4
.L_9:
        /*0028*/ 	.word	index@($__internal_0_$__cuda_sm10x_tcgen05_guardrail_trap_col_being_dealloced_not_returned_by_alloc)
        /*002c*/ 	.word	0x00000000


	//----- nvinfo : EIATTR_FRAME_SIZE
	.align		4
.L_10:
        /*0030*/ 	.byte	0x04, 0x11
        /*0032*/ 	.short	(.L_12 - .L_11)
	.align		4
.L_11:
        /*0034*/ 	.word	index@(gluon_tcgen05)
        /*0038*/ 	.word	0x00000000


	//----- nvinfo : EIATTR_MIN_STACK_SIZE
	.align		4
.L_12:
        /*003c*/ 	.byte	0x04, 0x12
        /*003e*/ 	.short	(.L_14 - .L_13)
	.align		4
.L_13:
        /*0040*/ 	.word	index@(gluon_tcgen05)
        /*0044*/ 	.word	0x00000000
.L_14:


//--------------------- .nv.info.gluon_tcgen05    --------------------------
	.section	.nv.info.gluon_tcgen05,"",@"SHT_CUDA_INFO"
	.sectionflags	@""
	.align	4


	//----- nvinfo : EIATTR_CUDA_API_VERSION
	.align		4
        /*0000*/ 	.byte	0x04, 0x37
        /*0002*/ 	.short	(.L_16 - .L_15)
.L_15:
        /*0004*/ 	.word	0x00000081


	//----- nvinfo : EIATTR_KPARAM_INFO
	.align		4
.L_16:
        /*0008*/ 	.byte	0x04, 0x17
        /*000a*/ 	.short	(.L_18 - .L_17)
.L_17:
        /*000c*/ 	.word	0x00000000
        /*0010*/ 	.short	0x000a
        /*0012*/ 	.short	0x0048
        /*0014*/ 	.byte	0x00, 0xf4, 0x21, 0x00


	//----- nvinfo : EIATTR_KPARAM_INFO
	.align		4
.L_18:
        /*0018*/ 	.byte	0x04, 0x17
        /*001a*/ 	.short	(.L_20 - .L_19)
.L_19:
        /*001c*/ 	.word	0x00000000
        /*0020*/ 	.short	0x0009
        /*0022*/ 	.short	0x0040
        /*0024*/ 	.byte	0x00, 0xf4, 0x21, 0x00


	//----- nvinfo : EIATTR_KPARAM_INFO
	.align		4
.L_20:
        /*0028*/ 	.byte	0x04, 0x17
        /*002a*/ 	.short	(.L_22 - .L_21)
.L_21:
        /*002c*/ 	.word	0x00000000
        /*0030*/ 	.short	0x0008
        /*0032*/ 	.short	0x0038
        /*0034*/ 	.byte	0x00, 0xf0, 0x21, 0x00


	//----- nvinfo : EIATTR_KPARAM_INFO
	.align		4
.L_22:
        /*0038*/ 	.byte	0x04, 0x17
        /*003a*/ 	.short	(.L_24 - .L_23)
.L_23:
        /*003c*/ 	.word	0x00000000
        /*0040*/ 	.short	0x0007
        /*0042*/ 	.short	0x0030
        /*0044*/ 	.byte	0x00, 0xf0, 0x21, 0x00


	//----- nvinfo : EIATTR_KPARAM_INFO
	.align		4
.L_24:
        /*0048*/ 	.byte	0x04, 0x17
        /*004a*/ 	.short	(.L_26 - .L_25)
.L_25:
        /*004c*/ 	.word	0x00000000
        /*0050*/ 	.short	0x0006
        /*0052*/ 	.short	0x0028
        /*0054*/ 	.byte	0x00, 0xf0, 0x21, 0x00


	//----- nvinfo : EIATTR_KPARAM_INFO
	.align		4
.L_26:
        /*0058*/ 	.byte	0x04, 0x17
        /*005a*/ 	.short	(.L_28 - .L_27)
.L_27:
        /*005c*/ 	.word	0x00000000
        /*0060*/ 	.short	0x0005
        /*0062*/ 	.short	0x0020
        /*0064*/ 	.byte	0x00, 0xf0, 0x11, 0x00


	//----- nvinfo : EIATTR_KPARAM_INFO
	.align		4
.L_28:
        /*0068*/ 	.byte	0x04, 0x17
        /*006a*/ 	.short	(.L_30 - .L_29)
.L_29:
        /*006c*/ 	.word	0x00000000
        /*0070*/ 	.short	0x0004
        /*0072*/ 	.short	0x001c
        /*0074*/ 	.byte	0x00, 0xf0, 0x11, 0x00


	//----- nvinfo : EIATTR_KPARAM_INFO
	.align		4
.L_30:
        /*0078*/ 	.byte	0x04, 0x17
        /*007a*/ 	.short	(.L_32 - .L_31)
.L_31:
        /*007c*/ 	.word	0x00000000
        /*0080*/ 	.short	0x0003
        /*0082*/ 	.short	0x0018
        /*0084*/ 	.byte	0x00, 0xf0, 0x11, 0x00


	//----- nvinfo : EIATTR_KPARAM_INFO
	.align		4
.L_32:
        /*0088*/ 	.byte	0x04, 0x17
        /*008a*/ 	.short	(.L_34 - .L_33)
.L_33:
        /*008c*/ 	.word	0x00000000
        /*0090*/ 	.short	0x0002
        /*0092*/ 	.short	0x0010
        /*0094*/ 	.byte	0x00, 0xf4, 0x21, 0x00


	//----- nvinfo : EIATTR_KPARAM_INFO
	.align		4
.L_34:
        /*0098*/ 	.byte	0x04, 0x17
        /*009a*/ 	.short	(.L_36 - .L_35)
.L_35:
        /*009c*/ 	.word	0x00000000
        /*00a0*/ 	.short	0x0001
        /*00a2*/ 	.short	0x0008
        /*00a4*/ 	.byte	0x00, 0xf4, 0x21, 0x00


	//----- nvinfo : EIATTR_KPARAM_INFO
	.align		4
.L_36:
        /*00a8*/ 	.byte	0x04, 0x17
        /*00aa*/ 	.short	(.L_38 - .L_37)
.L_37:
        /*00ac*/ 	.word	0x00000000
        /*00b0*/ 	.short	0x0000
        /*00b2*/ 	.short	0x0000
        /*00b4*/ 	.byte	0x00, 0xf4, 0x21, 0x00


	//----- nvinfo : EIATTR_AT_ENTRY_FRAGMENTS
	.align		4
.L_38:
        /*00b8*/ 	.byte	0x04, 0x4f
        /*00ba*/ 	.short	(.L_40 - .L_39)


	//   ....[0]....
.L_39:
        /*00bc*/ 	.word	0x00000004


	//----- nvinfo : EIATTR_RESERVED_SMEM_USED
	.align		4
.L_40:
        /*00c0*/ 	.byte	0x01, 0x41
	.zero		2


	//----- nvinfo : EIATTR_SPARSE_MMA_MASK
	.align		4
        /*00c4*/ 	.byte	0x03, 0x50
        /*00c6*/ 	.short	0x0000


	//----- nvinfo : EIATTR_TCGEN05_1CTA_USED
	.align		4
        /*00c8*/ 	.byte	0x01, 0x51
	.zero		2


	//----- nvinfo : EIATTR_MAXREG_COUNT
	.align		4
        /*00cc*/ 	.byte	0x03, 0x1b
        /*00ce*/ 	.short	0x00ff


	//----- nvinfo : EIATTR_NUM_BARRIERS
	.align		4
        /*00d0*/ 	.byte	0x02, 0x4c
        /*00d2*/ 	.byte	0x01
	.zero		1


	//----- nvinfo : EIATTR_INT_WARP_WIDE_INSTR_OFFSETS
	.align		4
        /*00d4*/ 	.byte	0x04, 0x31
        /*00d6*/ 	.short	(.L_42 - .L_41)


	//   ....[0]....
.L_41:
        /*00d8*/ 	.word	0x00001730


	//   ....[1]....
        /*00dc*/ 	.word	0x00001750


	//   ....[2]....
        /*00e0*/ 	.word	0x000017d0


	//   ....[3]....
        /*00e4*/ 	.word	0x000018e0


	//   ....[4]....
        /*00e8*/ 	.word	0x00001d20


	//   ....[5]....
        /*00ec*/ 	.word	0x00001d30


	//   ....[6]....
        /*00f0*/ 	.word	0x00001e90


	//   ....[7]....
        /*00f4*/ 	.word	0x00001ee0


	//   ....[8]....
        /*00f8*/ 	.word	0x00002150


	//   ....[9]....
        /*00fc*/ 	.word	0x00002160


	//   ....[10]....
        /*0100*/ 	.word	0x00002b00


	//   ....[11]....
        /*0104*/ 	.word	0x00002b50


	//----- nvinfo : EIATTR_COOP_GROUP_MASK_REGIDS
	.align		4
.L_42:
        /*0108*/ 	.byte	0x04, 0x29
        /*010a*/ 	.short	(.L_44 - .L_43)


	//   ....[0]....
.L_43:
        /*010c*/ 	.word	0xffffffff


	//   ....[1]....
        /*0110*/ 	.word	0xffffffff


	//   ....[2]....
        /*0114*/ 	.word	0xffffffff


	//   ....[3]....
        /*0118*/ 	.word	0xffffffff


	//   ....[4]....
        /*011c*/ 	.word	0xffffffff


	//   ....[5]....
        /*0120*/ 	.word	0xffffffff


	//   ....[6]....
        /*0124*/ 	.word	0xffffffff


	//   ....[7]....
        /*0128*/ 	.word	0xffffffff


	//   ....[8]....
        /*012c*/ 	.word	0xffffffff


	//   ....[9]....
        /*0130*/ 	.word	0xffffffff


	//----- nvinfo : EIATTR_COOP_GROUP_INSTR_OFFSETS
	.align		4
.L_44:
        /*0134*/ 	.byte	0x04, 0x28
        /*0136*/ 	.short	(.L_46 - .L_45)


	//   ....[0]....
.L_45:
        /*0138*/ 	.word	0x00000050


	//   ....[1]....
        /*013c*/ 	.word	0x00000310


	//   ....[2]....
        /*0140*/ 	.word	0x00000500


	//   ....[3]....
        /*0144*/ 	.word	0x000009c0


	//   ....[4]....
        /*0148*/ 	.word	0x00000b00


	//   ....[5]....
        /*014c*/ 	.word	0x00000fb0


	//   ....[6]....
        /*0150*/ 	.word	0x000010f0


	//   ....[7]....
        /*0154*/ 	.word	0x000015e0


	//   ....[8]....
        /*0158*/ 	.word	0x00002990


	//   ....[9]....
        /*015c*/ 	.word	0x00002c00


	//----- nvinfo : EIATTR_VRC_CTA_INIT_COUNT
	.align		4
.L_46:
        /*0160*/ 	.byte	0x02, 0x4a
        /*0162*/ 	.byte	0x80
	.zero		1


	//----- nvinfo : EIATTR_MBARRIER_INSTR_OFFSETS
	.align		4
        /*0164*/ 	.byte	0x04, 0x39
        /*0166*/ 	.short	(.L_48 - .L_47)


	//   ....[0]....
.L_47:
        /*0168*/ 	.word	0x000017f0
        /*016c*/ 	.word	0x000000ff
        /*0170*/ 	.word	0x00014000
        /*0174*/ 	.short	0x0100
        /*0176*/ 	.byte	0x0e
	.zero		1


	//   ....[1]....
        /*0178*/ 	.word	0x00001800
        /*017c*/ 	.word	0x000000ff
        /*0180*/ 	.word	0x00014010
        /*0184*/ 	.short	0x0100
        /*0186*/ 	.byte	0x0e
	.zero		1


	//   ....[2]....
        /*0188*/ 	.word	0x00001b20
        /*018c*/ 	.word	0x000000ff
        /*0190*/ 	.word	0x00014000
        /*0194*/ 	.short	0x010a
        /*0196*/ 	.byte	0x0e
	.zero		1


	//   ....[3]....
        /*0198*/ 	.word	0x00001d80
        /*019c*/ 	.word	0x000000ff
        /*01a0*/ 	.word	0x00014010
        /*01a4*/ 	.short	0x010a
        /*01a6*/ 	.byte	0x0e
	.zero		1


	//   ....[4]....
        /*01a8*/ 	.word	0x00001f70
        /*01ac*/ 	.word	0x000000ff
        /*01b0*/ 	.word	0x00014000
        /*01b4*/ 	.short	0x010a
        /*01b6*/ 	.byte	0x0e
	.zero		1


	//   ....[5]....
        /*01b8*/ 	.word	0x000021a0
        /*01bc*/ 	.word	0x000000ff
        /*01c0*/ 	.word	0x00014010
        /*01c4*/ 	.short	0x010a
        /*01c6*/ 	.byte	0x0e
	.zero		1


	//   ....[6]....
        /*01c8*/ 	.word	0x00002230
        /*01cc*/ 	.word	0x000000ff
        /*01d0*/ 	.word	0x00014000
        /*01d4*/ 	.short	0x0108
        /*01d6*/ 	.byte	0x0e
	.zero		1


	//   ....[7]....
        /*01d8*/ 	.word	0x00002240
        /*01dc*/ 	.word	0x000000ff
        /*01e0*/ 	.word	0x00014010
        /*01e4*/ 	.short	0x0108
        /*01e6*/ 	.byte	0x0e
	.zero		1


	//   ....[8]....
        /*01e8*/ 	.word	0x00002c20
        /*01ec*/ 	.word	0x000000ff
        /*01f0*/ 	.word	0x00014000
        /*01f4*/ 	.short	0x010a
        /*01f6*/ 	.byte	0x0e
	.zero		1


	//   ....[9]....
        /*01f8*/ 	.word	0x00002c50
        /*01fc*/ 	.word	0x000000ff
        /*0200*/ 	.word	0x00014010
        /*0204*/ 	.short	0x010a
        /*0206*/ 	.byte	0x0e
	.zero		1


	//   ....[10]....
        /*0208*/ 	.word	0x00002c80
        /*020c*/ 	.word	0x000000ff
        /*0210*/ 	.word	0x00014000
        /*0214*/ 	.short	0x010a
        /*0216*/ 	.byte	0x0e
	.zero		1


	//   ....[11]....
        /*0218*/ 	.word	0x00002cb0
        /*021c*/ 	.word	0x000000ff
        /*0220*/ 	.word	0x00014010
        /*0224*/ 	.short	0x010a
        /*0226*/ 	.byte	0x0e
	.zero		1


	//----- nvinfo : EIATTR_NUM_MBARRIERS
	.align		4
.L_48:
        /*0228*/ 	.byte	0x03, 0x38
        /*022a*/ 	.short	0x0002


	//----- nvinfo : EIATTR_EXIT_INSTR_OFFSETS
	.align		4
        /*022c*/ 	.byte	0x04, 0x1c
        /*022e*/ 	.short	(.L_50 - .L_49)


	//   ....[0]....
.L_49:
        /*0230*/ 	.word	0x00002c10


	//----- nvinfo : EIATTR_REQNTID
	.align		4
.L_50:
        /*0234*/ 	.byte	0x04, 0x10
        /*0236*/ 	.short	(.L_52 - .L_51)
.L_51:
        /*0238*/ 	.word	0x00000080
        /*023c*/ 	.word	0x00000001
        /*0240*/ 	.word	0x00000001


	//----- nvinfo : EIATTR_CRS_STACK_SIZE
	.align		4
.L_52:
        /*0244*/ 	.byte	0x04, 0x1e
        /*0246*/ 	.short	(.L_54 - .L_53)
.L_53:
        /*0248*/ 	.word	0x00000000


	//----- nvinfo : EIATTR_CBANK_PARAM_SIZE
	.align		4
.L_54:
        /*024c*/ 	.byte	0x03, 0x19
        /*024e*/ 	.short	0x0050


	//----- nvinfo : EIATTR_PARAM_CBANK
	.align		4
        /*0250*/ 	.byte	0x04, 0x0a
        /*0252*/ 	.short	(.L_56 - .L_55)
	.align		4
.L_55:
        /*0254*/ 	.word	index@(.nv.constant0.gluon_tcgen05)
        /*0258*/ 	.short	0x0380
        /*025a*/ 	.short	0x0050


	//----- nvinfo : EIATTR_SW_WAR
	.align		4
.L_56:
        /*025c*/ 	.byte	0x04, 0x36
        /*025e*/ 	.short	(.L_58 - .L_57)
.L_57:
        /*0260*/ 	.word	0x00000008
.L_58:


//--------------------- .nv.compat                --------------------------
	.section	.nv.compat,"",@"SHT_CUDA_COMPAT_INFO"
	.align	4
        /*0000*/ 	.byte	0x02, 0x02, 0x02, 0x00, 0x02, 0x05, 0x05, 0x00, 0x02, 0x03, 0x03, 0x00, 0x02, 0x06, 0x01, 0x00


//--------------------- .nv.callgraph             --------------------------
	.section	.nv.callgraph,"",@"SHT_CUDA_CALLGRAPH"
	.align	4
	.sectionentsize	8
	.align		4
        /*0000*/ 	.word	0x00000000
	.align		4
        /*0004*/ 	.word	0xffffffff
	.align		4
        /*0008*/ 	.word	0x00000000
	.align		4
        /*000c*/ 	.word	0xfffffffe
	.align		4
        /*0010*/ 	.word	0x00000000
	.align		4
        /*0014*/ 	.word	0xfffffffd
	.align		4
        /*0018*/ 	.word	0x00000000
	.align		4
        /*001c*/ 	.word	0xfffffffc


//--------------------- .text.gluon_tcgen05       --------------------------
	.section	.text.gluon_tcgen05,"ax",@progbits
	.align	128
        .global         gluon_tcgen05
        .type           gluon_tcgen05,@function
        .size           gluon_tcgen05,(.L_x_73 - gluon_tcgen05)
        .other          gluon_tcgen05,@"STO_CUDA_ENTRY STV_DEFAULT"
gluon_tcgen05:
.text.gluon_tcgen05:
[----:B------:R-:W1:Y:S01]  /*0000*/  LDC R1, c[0x0][0x37c] ;  /* 0x0000df00ff017b82 */ /* 0x000e620000000800 */
[----:B------:R-:W2:Y:S02]  /*0010*/  S2R R0, SR_TID.X ;  /* 0x0000000000007919 */ /* 0x000ea40000002100 */
[----:B--2---:R-:W-:-:S13]  /*0020*/  ISETP.GE.U32.AND P1, PT, R0, 0x20, PT ;  /* 0x000000200000780c */ /* 0x004fda0003f26070 */
[----:B------:R-:W-:Y:S05]  /*0030*/  @P1 BRA `(.L_x_0) ;  /* 0x0000000000b81947 */ /* 0x000fea0003800000 */
[----:B------:R-:W2:Y:S01]  /*0040*/  S2UR UR6, SR_CgaCtaId ;  /* 0x00000000000679c3 */ /* 0x000ea20000008800 */
[----:B------:R-:W-:Y:S01]  /*0050*/  NOP ;  /* 0x0000000000007918 */ /* 0x000fe20000000000 */
[----:B------:R-:W-:Y:S02]  /*0060*/  UMOV UR4, 0x40 ;  /* 0x0000004000047882 */ /* 0x000fe40000000000 */
[----:B--2---:R-:W-:-:S09]  /*0070*/  ULEA UR4, UR6, UR4, 0x18 ;  /* 0x0000000406047291 */ /* 0x004fd2000f8ec0ff */
[----:B------:R-:W2:Y:S01]  /*0080*/  LDS.U8 R2, [UR4] ;  /* 0x00000004ff027984 */ /* 0x000ea20008000000 */
[----:B------:R-:W-:Y:S02]  /*0090*/  UMOV UR4, 0x400 ;  /* 0x0000040000047882 */ /* 0x000fe40000000000 */
[----:B------:R-:W-:Y:S01]  /*00a0*/  ULEA UR4, UR6, UR4, 0x18 ;  /* 0x0000000406047291 */ /* 0x000fe2000f8ec0ff */
[----:B--2---:R-:W-:-:S13]  /*00b0*/  ISETP.NE.AND P0, PT, R2, RZ, PT ;  /* 0x000000ff0200720c */ /* 0x004fda0003f05270 */
[----:B------:R-:W-:Y:S05]  /*00c0*/  @P0 BRA `(.L_x_1) ;  /* 0x00000000007c0947 */ /* 0x000fea0003800000 */
[----:B------:R-:W-:-:S13]  /*00d0*/  ELECT P0, URZ, PT ;  /* 0x0000000000ff782f */ /* 0x000fda0003800000 */
[----:B------:R-:W-:Y:S05]  /*00e0*/  @!P0 BRA `(.L_x_2) ;  /* 0x0000000000848947 */ /* 0x000fea0003800000 */
[----:B------:R-:W-:Y:S01]  /*00f0*/  UMOV UR5, 0x8 ;  /* 0x0000000800057882 */ /* 0x000fe20000000000 */
[----:B------:R-:W-:Y:S02]  /*0100*/  IMAD.MOV.U32 R5, RZ, RZ, 0x1 ;  /* 0x00000001ff057424 */ /* 0x000fe400078e00ff */
[----:B------:R-:W-:Y:S02]  /*0110*/  IMAD.MOV.U32 R3, RZ, RZ, 0xff ;  /* 0x000000ffff037424 */ /* 0x000fe400078e00ff */
[----:B------:R-:W-:Y:S04]  /*0120*/  DEPBAR.LE SB2, 0x36 ;  /* 0x0000ad800000791a */ /* 0x000fe80000000000 */
[----:B------:R-:W2:Y:S02]  /*0130*/  UTCATOMSWS.FIND_AND_SET.ALIGN UP0, UR5, UR5 ;  /* 0x00000005000575e3 */ /* 0x000ea40008000800 */
[----:B--2---:R-:W-:-:S04]  /*0140*/  PLOP3.LUT P0, PT, PT, PT, UP0, 0x80, 0x8 ;  /* 0x000000000008781c */ /* 0x004fc80003f0f008 */
[----:B------:R-:W-:-:S04]  /*0150*/  SEL R2, RZ, 0xffffffff, !P0 ;  /* 0xffffffffff027807 */ /* 0x000fc80004000000 */
[----:B------:R-:W-:Y:S01]  /*0160*/  ISETP.NE.AND P0, PT, R2, RZ, PT ;  /* 0x000000ff0200720c */ /* 0x000fe20003f05270 */
[----:B------:R-:W-:-:S12]  /*0170*/  IMAD.U32 R2, RZ, RZ, UR5 ;  /* 0x00000005ff027e24 */ /* 0x000fd8000f8e00ff */
[----:B------:R-:W-:Y:S05]  /*0180*/  @P0 BRA `(.L_x_3) ;  /* 0x0000000000240947 */ /* 0x000fea0003800000 */
.L_x_4:
[----:B------:R-:W-:Y:S05]  /*0190*/  NANOSLEEP 0x64 ;  /* 0x000000640000795d */ /* 0x000fea0003800000 */
[----:B------:R-:W-:-:S05]  /*01a0*/  UMOV UR5, 0x8 ;  /* 0x0000000800057882 */ /* 0x000fca0000000000 */
[----:B------:R-:W-:Y:S04]  /*01b0*/  DEPBAR.LE SB2, 0x36 ;  /* 0x0000ad800000791a */ /* 0x000fe80000000000 */
[----:B------:R-:W2:Y:S02]  /*01c0*/  UTCATOMSWS.FIND_AND_SET.ALIGN UP0, UR5, UR5 ;  /* 0x00000005000575e3 */ /* 0x000ea40008000800 */
[----:B--2---:R-:W-:-:S04]  /*01d0*/  PLOP3.LUT P0, PT, PT, PT, UP0, 0x80, 0x8 ;  /* 0x000000000008781c */ /* 0x004fc80003f0f008 */
[----:B------:R-:W-:-:S04]  /*01e0*/  SEL R2, RZ, 0xffffffff, !P0 ;  /* 0xffffffffff027807 */ /* 0x000fc80004000000 */
[----:B------:R-:W-:Y:S01]  /*01f0*/  ISETP.NE.AND P0, PT, R2, RZ, PT ;  /* 0x000000ff0200720c */ /* 0x000fe20003f05270 */
[----:B------:R-:W-:-:S12]  /*0200*/  IMAD.U32 R2, RZ, RZ, UR5 ;  /* 0x00000005ff027e24 */ /* 0x000fd8000f8e00ff */
[----:B------:R-:W-:Y:S05]  /*0210*/  @!P0 BRA `(.L_x_4) ;  /* 0xfffffffc00dc8947 */ /* 0x000fea000383ffff */
.L_x_3:
[C---:B------:R-:W-:Y:S01]  /*0220*/  VIADD R4, R2.reuse, 0x10 ;  /* 0x0000001002047836 */ /* 0x040fe20000000000 */
[----:B------:R-:W-:Y:S01]  /*0230*/  UMOV UR5, 0x50 ;  /* 0x0000005000057882 */ /* 0x000fe20000000000 */
[----:B------:R-:W-:Y:S01]  /*0240*/  SHF.L.U32 R3, R3, R2, RZ ;  /* 0x0000000203037219 */ /* 0x000fe200000006ff */
[----:B------:R-:W-:Y:S01]  /*0250*/  ULEA UR5, UR6, UR5, 0x18 ;  /* 0x0000000506057291 */ /* 0x000fe2000f8ec0ff */
[----:B------:R-:W-:Y:S01]  /*0260*/  IMAD.SHL.U32 R2, R2, 0x20, RZ ;  /* 0x0000002002027824 */ /* 0x000fe200078e00ff */
[----:B------:R-:W-:-:S04]  /*0270*/  SHF.L.U32 R4, R5, R4, RZ ;  /* 0x0000000405047219 */ /* 0x000fc800000006ff */
[----:B------:R-:W-:-:S05]  /*0280*/  LOP3.LUT R3, R4, R3, RZ, 0xfc, !PT ;  /* 0x0000000304037212 */ /* 0x000fca00078efcff */
[----:B------:R2:W-:Y:S04]  /*0290*/  ATOMS.OR RZ, [UR5], R3 ;  /* 0x00000003ffff798c */ /* 0x0005e8000b000005 */
[----:B------:R2:W-:Y:S01]  /*02a0*/  STS [UR4], R2 ;  /* 0x00000002ff007988 */ /* 0x0005e20008000804 */
[----:B------:R-:W-:Y:S05]  /*02b0*/  BRA `(.L_x_2) ;  /* 0x0000000000107947 */ /* 0x000fea0003800000 */
.L_x_1:
[----:B------:R-:W-:Y:S01]  /*02c0*/  IMAD.MOV.U32 R3, RZ, RZ, -0x1 ;  /* 0xffffffffff037424 */ /* 0x000fe200078e00ff */
[----:B------:R-:W-:-:S04]  /*02d0*/  MOV R2, 0x300 ;  /* 0x0000030000027802 */ /* 0x000fc80000000f00 */
[----:B------:R2:W-:Y:S03]  /*02e0*/  STS [UR4], R3 ;  /* 0x00000003ff007988 */ /* 0x0005e60008000804 */
[----:B-12---:R-:W-:Y:S05]  /*02f0*/  CALL.REL.NOINC `($__internal_1_$__cuda_sm10x_tcgen05_guardrail_trap_phase_invalid_during_alloc) ;  /* 0x0000002800847944 */ /* 0x006fea0003c00000 */
.L_x_2:
[----:B------:R-:W-:Y:S05]  /*0300*/  WARPSYNC.ALL ;  /* 0x0000000000007948 */ /* 0x000fea0003800000 */
[----:B------:R-:W-:Y:S01]  /*0310*/  NOP ;  /* 0x0000000000007918 */ /* 0x000fe20000000000 */
.L_x_0:
[----:B------:R-:W3:Y:S08]  /*0320*/  S2UR UR4, SR_CgaCtaId ;  /* 0x00000000000479c3 */ /* 0x000ef00000008800 */
[----:B------:R-:W-:Y:S01]  /*0330*/  BAR.SYNC.DEFER_BLOCKING 0x0 ;  /* 0x0000000000007b1d */ /* 0x000fe20000010000 */
[----:B------:R-:W-:-:S05]  /*0340*/  LOP3.LUT R10, R0, 0x7f, RZ, 0xc0, !PT ;  /* 0x0000007f000a7812 */ /* 0x000fca00078ec0ff */
[----:B------:R-:W-:Y:S02]  /*0350*/  UMOV UR14, 0x400 ;  /* 0x00000400000e7882 */ /* 0x000fe40000000000 */
[----:B------:R-:W4:Y:S08]  /*0360*/  LDC R4, c[0x0][0x398] ;  /* 0x0000e600ff047b82 */ /* 0x000f300000000800 */
[----:B------:R-:W5:Y:S01]  /*0370*/  LDC R13, c[0x0][0x3a0] ;  /* 0x0000e800ff0d7b82 */ /* 0x000f620000000800 */
[----:B---3--:R-:W-:-:S07]  /*0380*/  ULEA UR14, UR4, UR14, 0x18 ;  /* 0x0000000e040e7291 */ /* 0x008fce000f8ec0ff */
[----:B------:R-:W3:Y:S02]  /*0390*/  S2UR UR15, SR_CTAID.Y ;  /* 0x00000000000f79c3 */ /* 0x000ee40000002600 */
[----:B--2---:R-:W2:Y:S06]  /*03a0*/  LDS R3, [UR14] ;  /* 0x0000000eff037984 */ /* 0x004eac0008000800 */
[----:B------:R-:W-:Y:S06]  /*03b0*/  BAR.SYNC.DEFER_BLOCKING 0x0 ;  /* 0x0000000000007b1d */ /* 0x000fec0000010000 */
[----:B------:R-:W-:Y:S05]  /*03c0*/  @P1 BRA `(.L_x_5) ;  /* 0x0000000000181947 */ /* 0x000fea0003800000 */
[----:B------:R-:W-:Y:S01]  /*03d0*/  ELECT P0, URZ, PT ;  /* 0x0000000000ff782f */ /* 0x000fe20003800000 */
[----:B------:R-:W-:Y:S01]  /*03e0*/  IMAD.MOV.U32 R2, RZ, RZ, 0x1 ;  /* 0x00000001ff027424 */ /* 0x000fe200078e00ff */
[----:B------:R-:W-:Y:S01]  /*03f0*/  UMOV UR5, 0x40 ;  /* 0x0000004000057882 */ /* 0x000fe20000000000 */
[----:B------:R-:W-:Y:S01]  /*0400*/  UVIRTCOUNT.DEALLOC.SMPOOL 0x80 ;  /* 0x000000800000784c */ /* 0x000fe20000000000 */
[----:B------:R-:W-:-:S09]  /*0410*/  ULEA UR5, UR4, UR5, 0x18 ;  /* 0x0000000504057291 */ /* 0x000fd2000f8ec0ff */
[----:B------:R5:W-:Y:S03]  /*0420*/  @P0 STS.U8 [UR5], R2 ;  /* 0x00000002ff000988 */ /* 0x000be60008000005 */
.L_x_5:
[----:B------:R-:W5:Y:S01]  /*0430*/  S2UR UR4, SR_CTAID.Z ;  /* 0x00000000000479c3 */ /* 0x000f620000002700 */
[----:B------:R-:W4:Y:S01]  /*0440*/  LDCU UR5, c[0x0][0x370] ;  /* 0x00006e00ff0577ac */ /* 0x000f220008000800 */
[----:B------:R-:W-:Y:S01]  /*0450*/  ISETP.GE.U32.AND P0, PT, R10, 0x20, PT ;  /* 0x000000200a00780c */ /* 0x000fe20003f06070 */
[----:B----4-:R-:W-:Y:S01]  /*0460*/  VIADD R4, R4, 0xffffffff ;  /* 0xffffffff04047836 */ /* 0x010fe20000000000 */
[C---:B------:R-:W-:Y:S01]  /*0470*/  ISETP.NE.U32.AND P2, PT, R10.reuse, RZ, PT ;  /* 0x000000ff0a00720c */ /* 0x040fe20003f45070 */
[----:B------:R-:W5:Y:S01]  /*0480*/  LDCU UR6, c[0x0][0x374] ;  /* 0x00006e80ff0677ac */ /* 0x000f620008000800 */
[----:B------:R-:W-:Y:S01]  /*0490*/  LEA R11, R10, UR14, 0x2 ;  /* 0x0000000e0a0b7c11 */ /* 0x000fe2000f8e10ff */
[----:B-----5:R-:W-:Y:S01]  /*04a0*/  VIADD R12, R13, 0xffffffff ;  /* 0xffffffff0d0c7836 */ /* 0x020fe20000000000 */
[----:B------:R-:W4:Y:S01]  /*04b0*/  S2UR UR11, SR_CTAID.X ;  /* 0x00000000000b79c3 */ /* 0x000f220000002500 */
[----:B------:R-:W5:Y:S01]  /*04c0*/  LDCU.64 UR16, c[0x0][0x3c0] ;  /* 0x00007800ff1077ac */ /* 0x000f620008000a00 */
[----:B--2---:R-:W-:Y:S01]  /*04d0*/  R2UR UR32, R3 ;  /* 0x00000000032072ca */ /* 0x004fe200000e0000 */
[----:B------:R-:W-:Y:S04]  /*04e0*/  BSSY.RECONVERGENT B0, `(.L_x_6) ;  /* 0x0000011000007945 */ /* 0x000fe80003800200 */
[----:B------:R2:W-:Y:S01]  /*04f0*/  @!P0 STS [R11], RZ ;  /* 0x000000ff0b008388 */ /* 0x0005e20000000800 */
[----:B------:R-:W-:-:S03]  /*0500*/  NOP ;  /* 0x0000000000007918 */ /* 0x000fc60000000000 */
[----:B------:R2:W-:Y:S01]  /*0510*/  @!P2 STS [UR14+0x24], R4 ;  /* 0x00002404ff00a988 */ /* 0x0005e2000800080e */
[----:B---3--:R-:W-:-:S03]  /*0520*/  UIMAD UR4, UR4, UR6, UR15 ;  /* 0x00000006040472a4 */ /* 0x008fc6000f8e020f */
[----:B------:R2:W-:Y:S01]  /*0530*/  @!P2 STS [UR14+0x20], R12 ;  /* 0x0000200cff00a988 */ /* 0x0005e2000800080e */
[----:B----4-:R-:W-:-:S04]  /*0540*/  UIMAD UR4, UR4, UR5, UR11 ;  /* 0x00000005040472a4 */ /* 0x010fc8000f8e020b */
[----:B------:R-:W-:-:S04]  /*0550*/  UIMAD UR4, UR4, 0x180, URZ ;  /* 0x00000180040478a4 */ /* 0x000fc8000f8e02ff */
[----:B-----5:R-:W-:-:S04]  /*0560*/  UIADD3 UR6, UP0, UPT, UR4, UR16, URZ ;  /* 0x0000001004067290 */ /* 0x020fc8000ff1e0ff */
[----:B------:R-:W-:Y:S01]  /*0570*/  ULEA.HI.X.SX32 UR7, UR4, UR17, 0x1, UP0 ;  /* 0x0000001104077291 */ /* 0x000fe200080f0eff */
[----:B--2---:R-:W-:Y:S11]  /*0580*/  @P2 BRA `(.L_x_7) ;  /* 0x0000000000182947 */ /* 0x004ff60003800000 */
[----:B------:R-:W2:Y:S01]  /*0590*/  LDS R2, [UR14+0x8] ;  /* 0x0000080eff027984 */ /* 0x000ea20008000800 */
[----:B------:R-:W3:Y:S01]  /*05a0*/  LDC.64 R6, c[0x0][0x380] ;  /* 0x0000e000ff067b82 */ /* 0x000ee20000000a00 */
[----:B------:R-:W-:Y:S02]  /*05b0*/  IMAD.MOV.U32 R3, RZ, RZ, 0x70 ;  /* 0x00000070ff037424 */ /* 0x000fe400078e00ff */
[----:B---3--:R3:W-:Y:S03]  /*05c0*/  STS.64 [UR14], R6 ;  /* 0x00000006ff007988 */ /* 0x0087e60008000a0e */
[----:B--2---:R-:W-:-:S05]  /*05d0*/  LOP3.LUT R2, R2, 0x10, R3, 0xd8, !PT ;  /* 0x0000001002027812 */ /* 0x004fca00078ed803 */
[----:B------:R3:W-:Y:S02]  /*05e0*/  STS [UR14+0x8], R2 ;  /* 0x00000802ff007988 */ /* 0x0007e4000800080e */
.L_x_7:
[----:B------:R-:W-:Y:S05]  /*05f0*/  BSYNC.RECONVERGENT B0 ;  /* 0x0000000000007941 */ /* 0x000fea0003800200 */
.L_x_6:
[----:B------:R-:W-:Y:S04]  /*0600*/  BSSY.RECONVERGENT B0, `(.L_x_8) ;  /* 0x000000a000007945 */ /* 0x000fe80003800200 */
[----:B------:R-:W-:Y:S05]  /*0610*/  @P2 BRA `(.L_x_9) ;  /* 0x0000000000202947 */ /* 0x000fea0003800000 */
[----:B---3--:R-:W2:Y:S01]  /*0620*/  LDS R2, [UR14+0x34] ;  /* 0x0000340eff027984 */ /* 0x008ea20008000800 */
[----:B------:R-:W-:Y:S02]  /*0630*/  IMAD.MOV.U32 R3, RZ, RZ, 0x3f000000 ;  /* 0x3f000000ff037424 */ /* 0x000fe400078e00ff */
[----:B------:R-:W-:Y:S01]  /*0640*/  @!P2 IMAD.MOV.U32 R5, RZ, RZ, 0x3f ;  /* 0x0000003fff05a424 */ /* 0x000fe200078e00ff */
[----:B------:R-:W3:Y:S02]  /*0650*/  @!P2 LDS R6, [UR14+0x38] ;  /* 0x0000380eff06a984 */ /* 0x000ee40008000800 */
[----:B--2---:R-:W-:Y:S02]  /*0660*/  LOP3.LUT R2, R2, 0xff000000, R3, 0xb8, !PT ;  /* 0xff00000002027812 */ /* 0x004fe400078eb803 */
[----:B---3--:R-:W-:-:S03]  /*0670*/  @!P2 LOP3.LUT R3, R6, 0xff, R5, 0xb8, !PT ;  /* 0x000000ff0603a812 */ /* 0x008fc600078eb805 */
[----:B------:R2:W-:Y:S04]  /*0680*/  STS [UR14+0x34], R2 ;  /* 0x00003402ff007988 */ /* 0x0005e8000800080e */
[----:B------:R2:W-:Y:S02]  /*0690*/  @!P2 STS [UR14+0x38], R3 ;  /* 0x00003803ff00a988 */ /* 0x0005e4000800080e */
.L_x_9:
[----:B------:R-:W-:Y:S05]  /*06a0*/  BSYNC.RECONVERGENT B0 ;  /* 0x0000000000007941 */ /* 0x000fea0003800200 */
.L_x_8:
[----:B------:R-:W-:Y:S04]  /*06b0*/  BSSY.RECONVERGENT B0, `(.L_x_10) ;  /* 0x000000e000007945 */ /* 0x000fe80003800200 */
[----:B------:R-:W-:Y:S05]  /*06c0*/  @P2 BRA `(.L_x_11) ;  /* 0x0000000000302947 */ /* 0x000fea0003800000 */
[----:B--2---:R-:W2:Y:S01]  /*06d0*/  LDS R3, [UR14+0x34] ;  /* 0x0000340eff037984 */ /* 0x004ea20008000800 */
[----:B------:R-:W4:Y:S03]  /*06e0*/  LDC.64 R8, c[0x0][0x3a8] ;  /* 0x0000ea00ff087b82 */ /* 0x000f260000000a00 */
[----:B---3--:R-:W3:Y:S01]  /*06f0*/  LDS R2, [UR14+0x1c] ;  /* 0x00001c0eff027984 */ /* 0x008ee20008000800 */
[C---:B----4-:R-:W-:Y:S01]  /*0700*/  SHF.L.U64.HI R6, R8.reuse, 0x1, R9 ;  /* 0x0000000108067819 */ /* 0x050fe20000010209 */
[----:B------:R-:W-:-:S03]  /*0710*/  IMAD.SHL.U32 R5, R8, 0x2, RZ ;  /* 0x0000000208057824 */ /* 0x000fc600078e00ff */
[--C-:B------:R-:W-:Y:S02]  /*0720*/  SHF.R.U32.HI R7, RZ, 0x4, R6.reuse ;  /* 0x00000004ff077819 */ /* 0x100fe40000011606 */
[----:B------:R-:W-:-:S05]  /*0730*/  SHF.R.U64 R5, R5, 0x4, R6 ;  /* 0x0000000405057819 */ /* 0x000fca0000001206 */
[----:B------:R4:W-:Y:S01]  /*0740*/  STS [UR14+0xc], R5 ;  /* 0x00000c05ff007988 */ /* 0x0009e2000800080e */
[----:B--2---:R-:W-:Y:S02]  /*0750*/  LOP3.LUT R3, R3, 0x7, RZ, 0xb8, !PT ;  /* 0x0000000703037812 */ /* 0x004fe400078eb8ff */
[----:B---3--:R-:W-:-:S03]  /*0760*/  LOP3.LUT R2, R2, 0xf, R7, 0xb8, !PT ;  /* 0x0000000f02027812 */ /* 0x008fc600078eb807 */
[----:B------:R4:W-:Y:S04]  /*0770*/  STS [UR14+0x34], R3 ;  /* 0x00003403ff007988 */ /* 0x0009e8000800080e */
[----:B------:R4:W-:Y:S02]  /*0780*/  STS [UR14+0x1c], R2 ;  /* 0x00001c02ff007988 */ /* 0x0009e4000800080e */
.L_x_11:
[----:B------:R-:W-:Y:S05]  /*0790*/  BSYNC.RECONVERGENT B0 ;  /* 0x0000000000007941 */ /* 0x000fea0003800200 */
.L_x_10:
[----:B------:R-:W-:Y:S04]  /*07a0*/  BSSY.RECONVERGENT B1, `(.L_x_12) ;  /* 0x000001a000017945 */ /* 0x000fe80003800200 */
[----:B------:R-:W-:Y:S04]  /*07b0*/  BSSY.RELIABLE B0, `(.L_x_13) ;  /* 0x0000015000007945 */ /* 0x000fe80003800100 */
[----:B------:R-:W-:Y:S05]  /*07c0*/  @P2 BRA `(.L_x_14) ;  /* 0x0000000000202947 */ /* 0x000fea0003800000 */
[----:B--234-:R-:W2:Y:S02]  /*07d0*/  LDS R2, [UR14+0x34] ;  /* 0x0000340eff027984 */ /* 0x01cea40008000800 */
[----:B--2---:R-:W-:-:S05]  /*07e0*/  LOP3.LUT R2, R2, 0x38, RZ, 0xb8, !PT ;  /* 0x0000003802027812 */ /* 0x004fca00078eb8ff */
[----:B------:R2:W-:Y:S01]  /*07f0*/  STS [UR14+0x34], R2 ;  /* 0x00003402ff007988 */ /* 0x0005e2000800080e */
[----:B------:R-:W-:Y:S05]  /*0800*/  @P2 BRA `(.L_x_15) ;  /* 0x0000000000202947 */ /* 0x000fea0003800000 */
[----:B--2---:R-:W2:Y:S01]  /*0810*/  LDS R2, [UR14+0x8] ;  /* 0x0000080eff027984 */ /* 0x004ea20008000800 */
[----:B------:R-:W-:-:S05]  /*0820*/  IMAD.MOV.U32 R3, RZ, RZ, 0x780 ;  /* 0x00000780ff037424 */ /* 0x000fca00078e00ff */
[----:B--2---:R-:W-:-:S05]  /*0830*/  LOP3.LUT R2, R2, 0x300, R3, 0xd8, !PT ;  /* 0x0000030002027812 */ /* 0x004fca00078ed803 */
[----:B------:R5:W-:Y:S02]  /*0840*/  STS [UR14+0x8], R2 ;  /* 0x00000802ff007988 */ /* 0x000be4000800080e */
.L_x_14:
[----:B------:R-:W-:Y:S05]  /*0850*/  @P2 BRA `(.L_x_16) ;  /* 0x0000000000282947 */ /* 0x000fea0003800000 */
[----:B--2345:R-:W2:Y:S02]  /*0860*/  LDS R2, [UR14+0x8] ;  /* 0x0000080eff027984 */ /* 0x03cea40008000800 */
[----:B--2---:R-:W-:-:S05]  /*0870*/  LOP3.LUT R2, R2, 0x1800, RZ, 0xb8, !PT ;  /* 0x0000180002027812 */ /* 0x004fca00078eb8ff */
[----:B------:R3:W-:Y:S02]  /*0880*/  STS [UR14+0x8], R2 ;  /* 0x00000802ff007988 */ /* 0x0007e4000800080e */
.L_x_15:
[----:B------:R-:W-:Y:S05]  /*0890*/  @P2 BREAK.RELIABLE B0 ;  /* 0x0000000000002942 */ /* 0x000fea0003800100 */
[----:B------:R-:W-:Y:S05]  /*08a0*/  @P2 BRA `(.L_x_17) ;  /* 0x0000000000242947 */ /* 0x000fea0003800000 */
[----:B------:R-:W4:Y:S01]  /*08b0*/  LDS R3, [UR14+0x8] ;  /* 0x0000080eff037984 */ /* 0x000f220008000800 */
[----:B--23--:R-:W-:-:S05]  /*08c0*/  IMAD.MOV.U32 R2, RZ, RZ, 0x6000 ;  /* 0x00006000ff027424 */ /* 0x00cfca00078e00ff */
[----:B----4-:R-:W-:-:S04]  /*08d0*/  LOP3.LUT R2, R3, 0x6000, R2, 0xd8, !PT ;  /* 0x0000600003027812 */ /* 0x010fc800078ed802 */
[----:B------:R-:W-:-:S05]  /*08e0*/  LOP3.LUT R2, R2, 0x400000, RZ, 0xb8, !PT ;  /* 0x0040000002027812 */ /* 0x000fca00078eb8ff */
[----:B------:R2:W-:Y:S02]  /*08f0*/  STS [UR14+0x8], R2 ;  /* 0x00000802ff007988 */ /* 0x0005e4000800080e */
.L_x_16:
[----:B------:R-:W-:Y:S05]  /*0900*/  BSYNC.RELIABLE B0 ;  /* 0x0000000000007941 */ /* 0x000fea0003800100 */
.L_x_13:
[----:B--2345:R-:W2:Y:S02]  /*0910*/  @!P2 LDS R2, [UR14+0x8] ;  /* 0x0000080eff02a984 */ /* 0x03cea40008000800 */
[----:B--2---:R-:W-:-:S05]  /*0920*/  @!P2 LOP3.LUT R2, R2, 0x8000, RZ, 0xb8, !PT ;  /* 0x000080000202a812 */ /* 0x004fca00078eb8ff */
[----:B------:R4:W-:Y:S02]  /*0930*/  @!P2 STS [UR14+0x8], R2 ;  /* 0x00000802ff00a988 */ /* 0x0009e4000800080e */
.L_x_17:
[----:B------:R-:W-:Y:S05]  /*0940*/  BSYNC.RECONVERGENT B1 ;  /* 0x0000000000017941 */ /* 0x000fea0003800200 */
.L_x_12:
[----:B------:R-:W-:Y:S05]  /*0950*/  WARPSYNC.ALL ;  /* 0x0000000000007948 */ /* 0x000fea0003800000 */
[----:B------:R-:W-:Y:S01]  /*0960*/  NOP ;  /* 0x0000000000007918 */ /* 0x000fe20000000000 */
[----:B------:R-:W5:Y:S02]  /*0970*/  LDC R5, c[0x0][0x39c] ;  /* 0x0000e700ff057b82 */ /* 0x000f640000000800 */
[----:B-----5:R-:W-:Y:S01]  /*0980*/  VIADD R5, R5, 0xffffffff ;  /* 0xffffffff05057836 */ /* 0x020fe20000000000 */
[----:B------:R-:W-:Y:S06]  /*0990*/  @P0 BRA `(.L_x_18) ;  /* 0x0000000000300947 */ /* 0x000fec0003800000 */
[----:B--234-:R-:W2:Y:S01]  /*09a0*/  S2R R2, SR_LANEID ;  /* 0x0000000000027919 */ /* 0x01cea20000000000 */
[----:B------:R-:W-:Y:S05]  /*09b0*/  WARPSYNC.ALL ;  /* 0x0000000000007948 */ /* 0x000fea0003800000 */
[----:B------:R-:W-:Y:S01]  /*09c0*/  NOP ;  /* 0x0000000000007918 */ /* 0x000fe20000000000 */
[----:B--2---:R-:W-:-:S05]  /*09d0*/  IMAD.SHL.U32 R6, R2, 0x4, RZ ;  /* 0x0000000402067824 */ /* 0x004fca00078e00ff */
[----:B------:R-:W2:Y:S01]  /*09e0*/  LDS R7, [R6+UR14] ;  /* 0x0000000e06077984 */ /* 0x000ea20008000800 */
[----:B------:R-:W-:-:S05]  /*09f0*/  IADD3 R2, P3, PT, R6, UR6, RZ ;  /* 0x0000000606027c10 */ /* 0x000fca000ff7e0ff */
[----:B------:R-:W-:-:S05]  /*0a00*/  IMAD.X R3, RZ, RZ, UR7, P3 ;  /* 0x00000007ff037e24 */ /* 0x000fca00098e06ff */
[----:B--2---:R5:W2:Y:S01]  /*0a10*/  ATOMG.E.EXCH.STRONG.GPU PT, RZ, [R2], R7 ;  /* 0x0000000702ff73a8 */ /* 0x004aa200041ee100 */
[----:B------:R-:W-:-:S04]  /*0a20*/  DEPBAR {5,4,3,2,1,0} ;  /* 0x0000003f0000791a */ /* 0x000fc80000000000 */
[----:B------:R-:W3:Y:S02]  /*0a30*/  CCTL.E.C.LDCU.IV.DEEP [UR6] ;  /* 0x0000000006007540 */ /* 0x000ee40009c08000 */
[----:B---3--:R5:W-:Y:S01]  /*0a40*/  UTMACCTL.IV [UR6] ;  /* 0x00000000060079b9 */ /* 0x008be20008000000 */
[----:B------:R-:W-:Y:S01]  /*0a50*/  NOP ;  /* 0x0000000000007918 */ /* 0x000fe20000000000 */
.L_x_18:
[----:B------:R-:W-:Y:S05]  /*0a60*/  @P0 BRA `(.L_x_19) ;  /* 0x00000000000c0947 */ /* 0x000fea0003800000 */
[----:B------:R0:W-:Y:S01]  /*0a70*/  UTMACMDFLUSH ;  /* 0x00000000000079b7 */ /* 0x0001e20000000000 */
[----:B------:R-:W-:Y:S05]  /*0a80*/  @P0 BRA `(.L_x_19) ;  /* 0x0000000000040947 */ /* 0x000fea0003800000 */
[----:B------:R-:W-:-:S04]  /*0a90*/  DEPBAR.LE SB0, 0x0 ;  /* 0x000080000000791a */ /* 0x000fc80000000000 */
.L_x_19:
[----:B------:R-:W-:Y:S05]  /*0aa0*/  WARPSYNC.ALL ;  /* 0x0000000000007948 */ /* 0x000fea0003800000 */
[----:B------:R-:W-:Y:S01]  /*0ab0*/  NOP ;  /* 0x0000000000007918 */ /* 0x000fe20000000000 */
[----:B--2---:R-:W-:Y:S06]  /*0ac0*/  BAR.SYNC.DEFER_BLOCKING 0x0 ;  /* 0x0000000000007b1d */ /* 0x004fec0000010000 */
[----:B------:R-:W-:Y:S02]  /*0ad0*/  BSSY.RECONVERGENT B1, `(.L_x_20) ;  /* 0x000000b000017945 */ /* 0x000fe40003800200 */
[----:B------:R-:W-:Y:S06]  /*0ae0*/  BAR.SYNC.DEFER_BLOCKING 0x0 ;  /* 0x0000000000007b1d */ /* 0x000fec0000010000 */
[----:B------:R2:W-:Y:S01]  /*0af0*/  @!P0 STS [R11], RZ ;  /* 0x000000ff0b008388 */ /* 0x0005e20000000800 */
[----:B------:R-:W-:Y:S01]  /*0b00*/  NOP ;  /* 0x0000000000007918 */ /* 0x000fe20000000000 */
[----:B------:R-:W-:Y:S05]  /*0b10*/  @P2 BRA `(.L_x_21) ;  /* 0x0000000000182947 */ /* 0x000fea0003800000 */
[----:B---345:R-:W3:Y:S01]  /*0b20*/  LDS R2, [UR14+0x8] ;  /* 0x0000080eff027984 */ /* 0x038ee20008000800 */
[----:B------:R-:W4:Y:S01]  /*0b30*/  LDC.64 R6, c[0x0][0x388] ;  /* 0x0000e200ff067b82 */ /* 0x000f220000000a00 */
[----:B------:R-:W-:Y:S02]  /*0b40*/  IMAD.MOV.U32 R3, RZ, RZ, 0x70 ;  /* 0x00000070ff037424 */ /* 0x000fe400078e00ff */
[----:B----4-:R4:W-:Y:S03]  /*0b50*/  STS.64 [UR14], R6 ;  /* 0x00000006ff007988 */ /* 0x0109e60008000a0e */
[----:B---3--:R-:W-:-:S05]  /*0b60*/  LOP3.LUT R2, R2, 0x10, R3, 0xd8, !PT ;  /* 0x0000001002027812 */ /* 0x008fca00078ed803 */
[----:B------:R4:W-:Y:S02]  /*0b70*/  STS [UR14+0x8], R2 ;  /* 0x00000802ff007988 */ /* 0x0009e4000800080e */
.L_x_21:
[----:B-----5:R-:W-:Y:S05]  /*0b80*/  BSYNC.RECONVERGENT B1 ;  /* 0x0000000000017941 */ /* 0x020fea0003800200 */
.L_x_20:
[----:B------:R-:W-:Y:S04]  /*0b90*/  BSSY.RECONVERGENT B1, `(.L_x_22) ;  /* 0x000000a000017945 */ /* 0x000fe80003800200 */
[----:B------:R-:W-:Y:S05]  /*0ba0*/  @P2 BRA `(.L_x_23) ;  /* 0x0000000000202947 */ /* 0x000fea0003800000 */
[----:B---34-:R-:W3:Y:S01]  /*0bb0*/  LDS R2, [UR14+0x34] ;  /* 0x0000340eff027984 */ /* 0x018ee20008000800 */
[----:B------:R-:W-:Y:S02]  /*0bc0*/  IMAD.MOV.U32 R7, RZ, RZ, 0x3f000000 ;  /* 0x3f000000ff077424 */ /* 0x000fe400078e00ff */
[----:B------:R-:W-:Y:S01]  /*0bd0*/  @!P2 IMAD.MOV.U32 R3, RZ, RZ, 0x7f ;  /* 0x0000007fff03a424 */ /* 0x000fe200078e00ff */
[----:B------:R-:W4:Y:S02]  /*0be0*/  @!P2 LDS R6, [UR14+0x38] ;  /* 0x0000380eff06a984 */ /* 0x000f240008000800 */
[----:B---3--:R-:W-:Y:S02]  /*0bf0*/  LOP3.LUT R2, R2, 0xff000000, R7, 0xb8, !PT ;  /* 0xff00000002027812 */ /* 0x008fe400078eb807 */
[----:B----4-:R-:W-:-:S03]  /*0c00*/  @!P2 LOP3.LUT R3, R6, 0xff, R3, 0xb8, !PT ;  /* 0x000000ff0603a812 */ /* 0x010fc600078eb803 */
[----:B------:R5:W-:Y:S04]  /*0c10*/  STS [UR14+0x34], R2 ;  /* 0x00003402ff007988 */ /* 0x000be8000800080e */
[----:B------:R5:W-:Y:S02]  /*0c20*/  @!P2 STS [UR14+0x38], R3 ;  /* 0x00003803ff00a988 */ /* 0x000be4000800080e */
.L_x_23:
[----:B------:R-:W-:Y:S05]  /*0c30*/  BSYNC.RECONVERGENT B1 ;  /* 0x0000000000017941 */ /* 0x000fea0003800200 */
.L_x_22:
[----:B------:R-:W-:Y:S04]  /*0c40*/  BSSY.RECONVERGENT B1, `(.L_x_24) ;  /* 0x0000004000017945 */ /* 0x000fe80003800200 */
[----:B------:R-:W-:Y:S05]  /*0c50*/  @P2 BRA `(.L_x_25) ;  /* 0x0000000000082947 */ /* 0x000fea0003800000 */
[----:B------:R2:W-:Y:S04]  /*0c60*/  STS [UR14+0x24], R12 ;  /* 0x0000240cff007988 */ /* 0x0005e8000800080e */
[----:B------:R2:W-:Y:S02]  /*0c70*/  STS [UR14+0x20], R5 ;  /* 0x00002005ff007988 */ /* 0x0005e4000800080e */
.L_x_25:
[----:B------:R-:W-:Y:S05]  /*0c80*/  BSYNC.RECONVERGENT B1 ;  /* 0x0000000000017941 */ /* 0x000fea0003800200 */
.L_x_24:
[----:B------:R-:W-:Y:S04]  /*0c90*/  BSSY.RECONVERGENT B1, `(.L_x_26) ;  /* 0x000000e000017945 */ /* 0x000fe80003800200 */
[----:B------:R-:W-:Y:S05]  /*0ca0*/  @P2 BRA `(.L_x_27) ;  /* 0x0000000000302947 */ /* 0x000fea0003800000 */
[----:B-----5:R-:W5:Y:S01]  /*0cb0*/  LDS R3, [UR14+0x34] ;  /* 0x0000340eff037984 */ /* 0x020f620008000800 */
[----:B----4-:R-:W4:Y:S03]  /*0cc0*/  LDC.64 R6, c[0x0][0x3b0] ;  /* 0x0000ec00ff067b82 */ /* 0x010f260000000a00 */
[----:B---3--:R-:W3:Y:S01]  /*0cd0*/  LDS R2, [UR14+0x1c] ;  /* 0x00001c0eff027984 */ /* 0x008ee20008000800 */
[C---:B----4-:R-:W-:Y:S01]  /*0ce0*/  SHF.L.U64.HI R7, R6.reuse, 0x1, R7 ;  /* 0x0000000106077819 */ /* 0x050fe20000010207 */
[----:B------:R-:W-:-:S03]  /*0cf0*/  IMAD.SHL.U32 R6, R6, 0x2, RZ ;  /* 0x0000000206067824 */ /* 0x000fc600078e00ff */
[--C-:B------:R-:W-:Y:S02]  /*0d00*/  SHF.R.U32.HI R9, RZ, 0x4, R7.reuse ;  /* 0x00000004ff097819 */ /* 0x100fe40000011607 */
[----:B------:R-:W-:-:S05]  /*0d10*/  SHF.R.U64 R6, R6, 0x4, R7 ;  /* 0x0000000406067819 */ /* 0x000fca0000001207 */
[----:B------:R4:W-:Y:S01]  /*0d20*/  STS [UR14+0xc], R6 ;  /* 0x00000c06ff007988 */ /* 0x0009e2000800080e */
[----:B-----5:R-:W-:Y:S02]  /*0d30*/  LOP3.LUT R3, R3, 0x7, RZ, 0xb8, !PT ;  /* 0x0000000703037812 */ /* 0x020fe400078eb8ff */
[----:B---3--:R-:W-:-:S03]  /*0d40*/  LOP3.LUT R2, R2, 0xf, R9, 0xb8, !PT ;  /* 0x0000000f02027812 */ /* 0x008fc600078eb809 */
[----:B------:R4:W-:Y:S04]  /*0d50*/  STS [UR14+0x34], R3 ;  /* 0x00003403ff007988 */ /* 0x0009e8000800080e */
[----:B------:R4:W-:Y:S02]  /*0d60*/  STS [UR14+0x1c], R2 ;  /* 0x00001c02ff007988 */ /* 0x0009e4000800080e */
.L_x_27:
[----:B------:R-:W-:Y:S05]  /*0d70*/  BSYNC.RECONVERGENT B1 ;  /* 0x0000000000017941 */ /* 0x000fea0003800200 */
.L_x_26:
[----:B------:R-:W-:Y:S04]  /*0d80*/  BSSY.RECONVERGENT B2, `(.L_x_28) ;  /* 0x000001a000027945 */ /* 0x000fe80003800200 */
[----:B------:R-:W-:Y:S04]  /*0d90*/  BSSY.RELIABLE B1, `(.L_x_29) ;  /* 0x0000015000017945 */ /* 0x000fe80003800100 */
[----:B------:R-:W-:Y:S05]  /*0da0*/  @P2 BRA `(.L_x_30) ;  /* 0x0000000000202947 */ /* 0x000fea0003800000 */
[----:B---345:R-:W3:Y:S02]  /*0db0*/  LDS R2, [UR14+0x34] ;  /* 0x0000340eff027984 */ /* 0x038ee40008000800 */
[----:B---3--:R-:W-:-:S05]  /*0dc0*/  LOP3.LUT R2, R2, 0x38, RZ, 0xb8, !PT ;  /* 0x0000003802027812 */ /* 0x008fca00078eb8ff */
[----:B------:R3:W-:Y:S01]  /*0dd0*/  STS [UR14+0x34], R2 ;  /* 0x00003402ff007988 */ /* 0x0007e2000800080e */
[----:B------:R-:W-:Y:S05]  /*0de0*/  @P2 BRA `(.L_x_31) ;  /* 0x0000000000202947 */ /* 0x000fea0003800000 */
[----:B---3--:R-:W3:Y:S01]  /*0df0*/  LDS R2, [UR14+0x8] ;  /* 0x0000080eff027984 */ /* 0x008ee20008000800 */
[----:B------:R-:W-:-:S05]  /*0e00*/  IMAD.MOV.U32 R3, RZ, RZ, 0x780 ;  /* 0x00000780ff037424 */ /* 0x000fca00078e00ff */
[----:B---3--:R-:W-:-:S05]  /*0e10*/  LOP3.LUT R2, R2, 0x300, R3, 0xd8, !PT ;  /* 0x0000030002027812 */ /* 0x008fca00078ed803 */
[----:B------:R3:W-:Y:S02]  /*0e20*/  STS [UR14+0x8], R2 ;  /* 0x00000802ff007988 */ /* 0x0007e4000800080e */
.L_x_30:
[----:B------:R-:W-:Y:S05]  /*0e30*/  @P2 BRA `(.L_x_32) ;  /* 0x0000000000282947 */ /* 0x000fea0003800000 */
[----:B---345:R-:W3:Y:S02]  /*0e40*/  LDS R2, [UR14+0x8] ;  /* 0x0000080eff027984 */ /* 0x038ee40008000800 */
[----:B---3--:R-:W-:-:S05]  /*0e50*/  LOP3.LUT R2, R2, 0x1800, RZ, 0xb8, !PT ;  /* 0x0000180002027812 */ /* 0x008fca00078eb8ff */
[----:B------:R4:W-:Y:S02]  /*0e60*/  STS [UR14+0x8], R2 ;  /* 0x00000802ff007988 */ /* 0x0009e4000800080e */
.L_x_31:
[----:B------:R-:W-:Y:S05]  /*0e70*/  @P2 BREAK.RELIABLE B1 ;  /* 0x0000000000012942 */ /* 0x000fea0003800100 */
[----:B------:R-:W-:Y:S05]  /*0e80*/  @P2 BRA `(.L_x_33) ;  /* 0x0000000000242947 */ /* 0x000fea0003800000 */
[----:B---34-:R-:W3:Y:S01]  /*0e90*/  LDS R2, [UR14+0x8] ;  /* 0x0000080eff027984 */ /* 0x018ee20008000800 */
[----:B------:R-:W-:-:S05]  /*0ea0*/  IMAD.MOV.U32 R3, RZ, RZ, 0x6000 ;  /* 0x00006000ff037424 */ /* 0x000fca00078e00ff */
[----:B---3--:R-:W-:-:S04]  /*0eb0*/  LOP3.LUT R2, R2, 0x6000, R3, 0xd8, !PT ;  /* 0x0000600002027812 */ /* 0x008fc800078ed803 */
[----:B------:R-:W-:-:S05]  /*0ec0*/  LOP3.LUT R2, R2, 0x400000, RZ, 0xb8, !PT ;  /* 0x0040000002027812 */ /* 0x000fca00078eb8ff */
[----:B------:R3:W-:Y:S02]  /*0ed0*/  STS [UR14+0x8], R2 ;  /* 0x00000802ff007988 */ /* 0x0007e4000800080e */
.L_x_32:
[----:B------:R-:W-:Y:S05]  /*0ee0*/  BSYNC.RELIABLE B1 ;  /* 0x0000000000017941 */ /* 0x000fea0003800100 */
.L_x_29:
[----:B---345:R-:W3:Y:S02]  /*0ef0*/  @!P2 LDS R2, [UR14+0x8] ;  /* 0x0000080eff02a984 */ /* 0x038ee40008000800 */
[----:B---3--:R-:W-:-:S05]  /*0f00*/  @!P2 LOP3.LUT R2, R2, 0x8000, RZ, 0xb8, !PT ;  /* 0x000080000202a812 */ /* 0x008fca00078eb8ff */
[----:B------:R5:W-:Y:S02]  /*0f10*/  @!P2 STS [UR14+0x8], R2 ;  /* 0x00000802ff00a988 */ /* 0x000be4000800080e */
.L_x_33:
[----:B------:R-:W-:Y:S05]  /*0f20*/  BSYNC.RECONVERGENT B2 ;  /* 0x0000000000027941 */ /* 0x000fea0003800200 */
.L_x_28:
[----:B------:R-:W-:Y:S05]  /*0f30*/  WARPSYNC.ALL ;  /* 0x0000000000007948 */ /* 0x000fea0003800000 */
[----:B------:R-:W-:Y:S01]  /*0f40*/  NOP ;  /* 0x0000000000007918 */ /* 0x000fe20000000000 */
[----:B------:R-:W-:-:S04]  /*0f50*/  UIADD3 UR5, UPT, UPT, UR4, 0x80, URZ ;  /* 0x0000008004057890 */ /* 0x000fc8000fffe0ff */
[----:B------:R-:W-:-:S04]  /*0f60*/  UIADD3 UR12, UP0, UPT, UR5, UR16, URZ ;  /* 0x00000010050c7290 */ /* 0x000fc8000ff1e0ff */
[----:B------:R-:W-:Y:S01]  /*0f70*/  ULEA.HI.X.SX32 UR13, UR5, UR17, 0x1, UP0 ;  /* 0x00000011050d7291 */ /* 0x000fe200080f0eff */
[----:B------:R-:W-:Y:S11]  /*0f80*/  @P0 BRA `(.L_x_34) ;  /* 0x0000000000300947 */ /* 0x000ff60003800000 */
[----:B---345:R-:W3:Y:S01]  /*0f90*/  S2R R2, SR_LANEID ;  /* 0x0000000000027919 */ /* 0x038ee20000000000 */
[----:B------:R-:W-:Y:S05]  /*0fa0*/  WARPSYNC.ALL ;  /* 0x0000000000007948 */ /* 0x000fea0003800000 */
[----:B------:R-:W-:Y:S01]  /*0fb0*/  NOP ;  /* 0x0000000000007918 */ /* 0x000fe20000000000 */
[----:B---3--:R-:W-:-:S05]  /*0fc0*/  IMAD.SHL.U32 R6, R2, 0x4, RZ ;  /* 0x0000000402067824 */ /* 0x008fca00078e00ff */
[----:B------:R-:W3:Y:S01]  /*0fd0*/  LDS R7, [R6+UR14] ;  /* 0x0000000e06077984 */ /* 0x000ee20008000800 */
[----:B------:R-:W-:-:S05]  /*0fe0*/  IADD3 R2, P3, PT, R6, UR12, RZ ;  /* 0x0000000c06027c10 */ /* 0x000fca000ff7e0ff */
[----:B------:R-:W-:-:S05]  /*0ff0*/  IMAD.X R3, RZ, RZ, UR13, P3 ;  /* 0x0000000dff037e24 */ /* 0x000fca00098e06ff */
[----:B---3--:R3:W4:Y:S01]  /*1000*/  ATOMG.E.EXCH.STRONG.GPU PT, RZ, [R2], R7 ;  /* 0x0000000702ff73a8 */ /* 0x00872200041ee100 */
[----:B------:R-:W-:-:S04]  /*1010*/  DEPBAR {5,4,3,2,1,0} ;  /* 0x0000003f0000791a */ /* 0x000fc80000000000 */
[----:B------:R-:W5:Y:S02]  /*1020*/  CCTL.E.C.LDCU.IV.DEEP [UR12] ;  /* 0x000000000c007540 */ /* 0x000f640009c08000 */
[----:B-----5:R3:W-:Y:S01]  /*1030*/  UTMACCTL.IV [UR12] ;  /* 0x000000000c0079b9 */ /* 0x0207e20008000000 */
[----:B------:R-:W-:Y:S01]  /*1040*/  NOP ;  /* 0x0000000000007918 */ /* 0x000fe20000000000 */
.L_x_34:
[----:B------:R-:W-:Y:S05]  /*1050*/  @P0 BRA `(.L_x_35) ;  /* 0x00000000000c0947 */ /* 0x000fea0003800000 */
[----:B------:R0:W-:Y:S01]  /*1060*/  UTMACMDFLUSH ;  /* 0x00000000000079b7 */ /* 0x0001e20000000000 */
[----:B------:R-:W-:Y:S05]  /*1070*/  @P0 BRA `(.L_x_35) ;  /* 0x0000000000040947 */ /* 0x000fea0003800000 */
[----:B------:R-:W-:-:S04]  /*1080*/  DEPBAR.LE SB0, 0x0 ;  /* 0x000080000000791a */ /* 0x000fc80000000000 */
.L_x_35:
[----:B------:R-:W-:Y:S05]  /*1090*/  WARPSYNC.ALL ;  /* 0x0000000000007948 */ /* 0x000fea0003800000 */
[----:B------:R-:W-:Y:S01]  /*10a0*/  NOP ;  /* 0x0000000000007918 */ /* 0x000fe20000000000 */
[----:B----4-:R-:W-:Y:S06]  /*10b0*/  BAR.SYNC.DEFER_BLOCKING 0x0 ;  /* 0x0000000000007b1d */ /* 0x010fec0000010000 */
[----:B------:R-:W-:Y:S02]  /*10c0*/  BSSY.RECONVERGENT B2, `(.L_x_36) ;  /* 0x000000b000027945 */ /* 0x000fe40003800200 */
[----:B------:R-:W-:Y:S06]  /*10d0*/  BAR.SYNC.DEFER_BLOCKING 0x0 ;  /* 0x0000000000007b1d */ /* 0x000fec0000010000 */
[----:B------:R4:W-:Y:S01]  /*10e0*/  @!P0 STS [R11], RZ ;  /* 0x000000ff0b008388 */ /* 0x0009e20000000800 */
[----:B------:R-:W-:Y:S01]  /*10f0*/  NOP ;  /* 0x0000000000007918 */ /* 0x000fe20000000000 */
[----:B------:R-:W-:Y:S05]  /*1100*/  @P2 BRA `(.L_x_37) ;  /* 0x0000000000182947 */ /* 0x000fea0003800000 */
[----:B---3-5:R-:W3:Y:S01]  /*1110*/  LDS R2, [UR14+0x8] ;  /* 0x0000080eff027984 */ /* 0x028ee20008000800 */
[----:B------:R-:W5:Y:S01]  /*1120*/  LDC.64 R6, c[0x0][0x390] ;  /* 0x0000e400ff067b82 */ /* 0x000f620000000a00 */
[----:B------:R-:W-:Y:S02]  /*1130*/  IMAD.MOV.U32 R3, RZ, RZ, 0x70 ;  /* 0x00000070ff037424 */ /* 0x000fe400078e00ff */
[----:B-----5:R5:W-:Y:S03]  /*1140*/  STS.64 [UR14], R6 ;  /* 0x00000006ff007988 */ /* 0x020be60008000a0e */
[----:B---3--:R-:W-:-:S05]  /*1150*/  LOP3.LUT R2, R2, 0x10, R3, 0xd8, !PT ;  /* 0x0000001002027812 */ /* 0x008fca00078ed803 */
[----:B------:R5:W-:Y:S02]  /*1160*/  STS [UR14+0x8], R2 ;  /* 0x00000802ff007988 */ /* 0x000be4000800080e */
.L_x_37:
[----:B---3--:R-:W-:Y:S05]  /*1170*/  BSYNC.RECONVERGENT B2 ;  /* 0x0000000000027941 */ /* 0x008fea0003800200 */
.L_x_36:
[----:B------:R-:W-:Y:S04]  /*1180*/  BSSY.RECONVERGENT B3, `(.L_x_38) ;  /* 0x0000011000037945 */ /* 0x000fe80003800200 */
[----:B------:R-:W-:Y:S04]  /*1190*/  BSSY.RELIABLE B2, `(.L_x_39) ;  /* 0x000000e000027945 */ /* 0x000fe80003800100 */
[----:B------:R-:W-:Y:S05]  /*11a0*/  @P2 BRA `(.L_x_40) ;  /* 0x0000000000242947 */ /* 0x000fea0003800000 */
[----:B-----5:R-:W3:Y:S01]  /*11b0*/  LDS R2, [UR14+0x34] ;  /* 0x0000340eff027984 */ /* 0x020ee20008000800 */
[----:B------:R-:W-:-:S05]  /*11c0*/  IMAD.MOV.U32 R3, RZ, RZ, 0x3f000000 ;  /* 0x3f000000ff037424 */ /* 0x000fca00078e00ff */
[----:B---3--:R-:W-:-:S05]  /*11d0*/  LOP3.LUT R2, R2, 0xff000000, R3, 0xb8, !PT ;  /* 0xff00000002027812 */ /* 0x008fca00078eb803 */
[----:B------:R3:W-:Y:S01]  /*11e0*/  STS [UR14+0x34], R2 ;  /* 0x00003402ff007988 */ /* 0x0007e2000800080e */
[----:B------:R-:W-:Y:S05]  /*11f0*/  @P2 BRA `(.L_x_41) ;  /* 0x00000000001c2947 */ /* 0x000fea0003800000 */
[----:B---3--:R-:W3:Y:S01]  /*1200*/  LDS R2, [UR14+0x38] ;  /* 0x0000380eff027984 */ /* 0x008ee20008000800 */
[----:B------:R-:W-:-:S05]  /*1210*/  IMAD.MOV.U32 R3, RZ, RZ, 0x3f ;  /* 0x0000003fff037424 */ /* 0x000fca00078e00ff */
[----:B---3--:R-:W-:-:S05]  /*1220*/  LOP3.LUT R2, R2, 0xff, R3, 0xb8, !PT ;  /* 0x000000ff02027812 */ /* 0x008fca00078eb803 */
[----:B------:R3:W-:Y:S02]  /*1230*/  STS [UR14+0x38], R2 ;  /* 0x00003802ff007988 */ /* 0x0007e4000800080e */
.L_x_40:
[----:B------:R-:W-:Y:S05]  /*1240*/  @P2 BREAK.RELIABLE B2 ;  /* 0x0000000000022942 */ /* 0x000fea0003800100 */
[----:B------:R-:W-:Y:S05]  /*1250*/  @P2 BRA `(.L_x_42) ;  /* 0x00000000000c2947 */ /* 0x000fea0003800000 */
[----:B------:R2:W-:Y:S02]  /*1260*/  STS [UR14+0x20], R5 ;  /* 0x00002005ff007988 */ /* 0x0005e4000800080e */
.L_x_41:
[----:B------:R-:W-:Y:S05]  /*1270*/  BSYNC.RELIABLE B2 ;  /* 0x0000000000027941 */ /* 0x000fea0003800100 */
.L_x_39:
[----:B------:R2:W-:Y:S02]  /*1280*/  @!P2 STS [UR14+0x24], R4 ;  /* 0x00002404ff00a988 */ /* 0x0005e4000800080e */
.L_x_42:
[----:B------:R-:W-:Y:S05]  /*1290*/  BSYNC.RECONVERGENT B3 ;  /* 0x0000000000037941 */ /* 0x000fea0003800200 */
.L_x_38:
[----:B------:R-:W-:Y:S05]  /*12a0*/  WARPSYNC.ALL ;  /* 0x0000000000007948 */ /* 0x000fea0003800000 */
[----:B------:R-:W-:Y:S01]  /*12b0*/  NOP ;  /* 0x0000000000007918 */ /* 0x000fe20000000000 */
[----:B------:R-:W-:Y:S04]  /*12c0*/  BSSY.RECONVERGENT B3, `(.L_x_43) ;  /* 0x000000e000037945 */ /* 0x000fe80003800200 */
[----:B------:R-:W-:Y:S05]  /*12d0*/  @P2 BRA `(.L_x_44) ;  /* 0x0000000000302947 */ /* 0x000fea0003800000 */
[----:B------:R-:W2:Y:S02]  /*12e0*/  LDS R3, [UR14+0x34] ;  /* 0x0000340eff037984 */ /* 0x000ea40008000800 */
[----:B--2---:R-:W2:Y:S02]  /*12f0*/  LDC.64 R4, c[0x0][0x3b8] ;  /* 0x0000ee00ff047b82 */ /* 0x004ea40000000a00 */
[----:B---3-5:R-:W3:Y:S01]  /*1300*/  LDS R2, [UR14+0x1c] ;  /* 0x00001c0eff027984 */ /* 0x028ee20008000800 */
[C---:B--2---:R-:W-:Y:S01]  /*1310*/  SHF.L.U64.HI R5, R4.reuse, 0x1, R5 ;  /* 0x0000000104057819 */ /* 0x044fe20000010205 */
[----:B------:R-:W-:-:S03]  /*1320*/  IMAD.SHL.U32 R4, R4, 0x2, RZ ;  /* 0x0000000204047824 */ /* 0x000fc600078e00ff */
[--C-:B------:R-:W-:Y:S02]  /*1330*/  SHF.R.U32.HI R7, RZ, 0x4, R5.reuse ;  /* 0x00000004ff077819 */ /* 0x100fe40000011605 */
[----:B------:R-:W-:-:S05]  /*1340*/  SHF.R.U64 R4, R4, 0x4, R5 ;  /* 0x0000000404047819 */ /* 0x000fca0000001205 */
[----:B------:R2:W-:Y:S01]  /*1350*/  STS [UR14+0xc], R4 ;  /* 0x00000c04ff007988 */ /* 0x0005e2000800080e */
[----:B------:R-:W-:Y:S02]  /*1360*/  LOP3.LUT R3, R3, 0x7, RZ, 0xb8, !PT ;  /* 0x0000000703037812 */ /* 0x000fe400078eb8ff */
[----:B---3--:R-:W-:-:S03]  /*1370*/  LOP3.LUT R2, R2, 0xf, R7, 0xb8, !PT ;  /* 0x0000000f02027812 */ /* 0x008fc600078eb807 */
[----:B------:R2:W-:Y:S04]  /*1380*/  STS [UR14+0x34], R3 ;  /* 0x00003403ff007988 */ /* 0x0005e8000800080e */
[----:B------:R2:W-:Y:S02]  /*1390*/  STS [UR14+0x1c], R2 ;  /* 0x00001c02ff007988 */ /* 0x0005e4000800080e */
.L_x_44:
[----:B------:R-:W-:Y:S05]  /*13a0*/  BSYNC.RECONVERGENT B3 ;  /* 0x0000000000037941 */ /* 0x000fea0003800200 */
.L_x_43:
[----:B------:R-:W-:Y:S04]  /*13b0*/  BSSY.RECONVERGENT B4, `(.L_x_45) ;  /* 0x000001a000047945 */ /* 0x000fe80003800200 */
[----:B------:R-:W-:Y:S04]  /*13c0*/  BSSY.RELIABLE B3, `(.L_x_46) ;  /* 0x0000015000037945 */ /* 0x000fe80003800100 */
[----:B------:R-:W-:Y:S05]  /*13d0*/  @P2 BRA `(.L_x_47) ;  /* 0x0000000000202947 */ /* 0x000fea0003800000 */
[----:B--23-5:R-:W2:Y:S02]  /*13e0*/  LDS R2, [UR14+0x34] ;  /* 0x0000340eff027984 */ /* 0x02cea40008000800 */
[----:B--2---:R-:W-:-:S05]  /*13f0*/  LOP3.LUT R2, R2, 0x38, RZ, 0xb8, !PT ;  /* 0x0000003802027812 */ /* 0x004fca00078eb8ff */
[----:B------:R2:W-:Y:S01]  /*1400*/  STS [UR14+0x34], R2 ;  /* 0x00003402ff007988 */ /* 0x0005e2000800080e */
[----:B------:R-:W-:Y:S05]  /*1410*/  @P2 BRA `(.L_x_48) ;  /* 0x0000000000202947 */ /* 0x000fea0003800000 */
[----:B--2---:R-:W2:Y:S01]  /*1420*/  LDS R2, [UR14+0x8] ;  /* 0x0000080eff027984 */ /* 0x004ea20008000800 */
[----:B------:R-:W-:-:S05]  /*1430*/  IMAD.MOV.U32 R3, RZ, RZ, 0x780 ;  /* 0x00000780ff037424 */ /* 0x000fca00078e00ff */
[----:B--2---:R-:W-:-:S05]  /*1440*/  LOP3.LUT R2, R2, 0x300, R3, 0xd8, !PT ;  /* 0x0000030002027812 */ /* 0x004fca00078ed803 */
[----:B------:R2:W-:Y:S02]  /*1450*/  STS [UR14+0x8], R2 ;  /* 0x00000802ff007988 */ /* 0x0005e4000800080e */
.L_x_47:
[----:B------:R-:W-:Y:S05]  /*1460*/  @P2 BRA `(.L_x_49) ;  /* 0x0000000000282947 */ /* 0x000fea0003800000 */
[----:B--23-5:R-:W2:Y:S02]  /*1470*/  LDS R2, [UR14+0x8] ;  /* 0x0000080eff027984 */ /* 0x02cea40008000800 */
[----:B--2---:R-:W-:-:S05]  /*1480*/  LOP3.LUT R2, R2, 0x1800, RZ, 0xb8, !PT ;  /* 0x0000180002027812 */ /* 0x004fca00078eb8ff */
[----:B------:R3:W-:Y:S02]  /*1490*/  STS [UR14+0x8], R2 ;  /* 0x00000802ff007988 */ /* 0x0007e4000800080e */
.L_x_48:
[----:B------:R-:W-:Y:S05]  /*14a0*/  @P2 BREAK.RELIABLE B3 ;  /* 0x0000000000032942 */ /* 0x000fea0003800100 */
[----:B------:R-:W-:Y:S05]  /*14b0*/  @P2 BRA `(.L_x_50) ;  /* 0x0000000000242947 */ /* 0x000fea0003800000 */
[----:B--23--:R-:W2:Y:S01]  /*14c0*/  LDS R2, [UR14+0x8] ;  /* 0x0000080eff027984 */ /* 0x00cea20008000800 */
[----:B------:R-:W-:-:S05]  /*14d0*/  IMAD.MOV.U32 R3, RZ, RZ, 0x6000 ;  /* 0x00006000ff037424 */ /* 0x000fca00078e00ff */
[----:B--2---:R-:W-:-:S04]  /*14e0*/  LOP3.LUT R2, R2, 0x6000, R3, 0xd8, !PT ;  /* 0x0000600002027812 */ /* 0x004fc800078ed803 */
[----:B------:R-:W-:-:S05]  /*14f0*/  LOP3.LUT R2, R2, 0x400000, RZ, 0xb8, !PT ;  /* 0x0040000002027812 */ /* 0x000fca00078eb8ff */
[----:B------:R2:W-:Y:S02]  /*1500*/  STS [UR14+0x8], R2 ;  /* 0x00000802ff007988 */ /* 0x0005e4000800080e */
.L_x_49:
[----:B------:R-:W-:Y:S05]  /*1510*/  BSYNC.RELIABLE B3 ;  /* 0x0000000000037941 */ /* 0x000fea0003800100 */
.L_x_46:
[----:B--23-5:R-:W2:Y:S02]  /*1520*/  @!P2 LDS R2, [UR14+0x8] ;  /* 0x0000080eff02a984 */ /* 0x02cea40008000800 */
[----:B--2---:R-:W-:-:S05]  /*1530*/  @!P2 LOP3.LUT R2, R2, 0x8000, RZ, 0xb8, !PT ;  /* 0x000080000202a812 */ /* 0x004fca00078eb8ff */
[----:B------:R5:W-:Y:S02]  /*1540*/  @!P2 STS [UR14+0x8], R2 ;  /* 0x00000802ff00a988 */ /* 0x000be4000800080e */
.L_x_50:
[----:B------:R-:W-:Y:S05]  /*1550*/  BSYNC.RECONVERGENT B4 ;  /* 0x0000000000047941 */ /* 0x000fea0003800200 */
.L_x_45:
[----:B------:R-:W-:Y:S05]  /*1560*/  WARPSYNC.ALL ;  /* 0x0000000000007948 */ /* 0x000fea0003800000 */
[----:B------:R-:W-:Y:S01]  /*1570*/  NOP ;  /* 0x0000000000007918 */ /* 0x000fe20000000000 */
[----:B------:R-:W-:-:S04]  /*1580*/  UIADD3 UR4, UPT, UPT, UR4, 0x100, URZ ;  /* 0x0000010004047890 */ /* 0x000fc8000fffe0ff */
[----:B------:R-:W-:-:S04]  /*1590*/  UIADD3 UR16, UP0, UPT, UR4, UR16, URZ ;  /* 0x0000001004107290 */ /* 0x000fc8000ff1e0ff */
[----:B------:R-:W-:Y:S01]  /*15a0*/  ULEA.HI.X.SX32 UR17, UR4, UR17, 0x1, UP0 ;  /* 0x0000001104117291 */ /* 0x000fe200080f0eff */
[----:B------:R-:W-:Y:S11]  /*15b0*/  @P0 BRA `(.L_x_51) ;  /* 0x0000000000300947 */ /* 0x000ff60003800000 */
[----:B--23-5:R-:W2:Y:S01]  /*15c0*/  S2R R2, SR_LANEID ;  /* 0x0000000000027919 */ /* 0x02cea20000000000 */
[----:B------:R-:W-:Y:S05]  /*15d0*/  WARPSYNC.ALL ;  /* 0x0000000000007948 */ /* 0x000fea0003800000 */
[----:B------:R-:W-:Y:S01]  /*15e0*/  NOP ;  /* 0x0000000000007918 */ /* 0x000fe20000000000 */
[----:B--2---:R-:W-:-:S05]  /*15f0*/  IMAD.SHL.U32 R4, R2, 0x4, RZ ;  /* 0x0000000402047824 */ /* 0x004fca00078e00ff */
[----:B------:R-:W2:Y:S01]  /*1600*/  LDS R5, [R4+UR14] ;  /* 0x0000000e04057984 */ /* 0x000ea20008000800 */
[----:B------:R-:W-:-:S05]  /*1610*/  IADD3 R2, P3, PT, R4, UR16, RZ ;  /* 0x0000001004027c10 */ /* 0x000fca000ff7e0ff */
[----:B------:R-:W-:-:S05]  /*1620*/  IMAD.X R3, RZ, RZ, UR17, P3 ;  /* 0x00000011ff037e24 */ /* 0x000fca00098e06ff */
[----:B--2---:R2:W3:Y:S01]  /*1630*/  ATOMG.E.EXCH.STRONG.GPU PT, RZ, [R2], R5 ;  /* 0x0000000502ff73a8 */ /* 0x0044e200041ee100 */
[----:B------:R-:W-:-:S04]  /*1640*/  DEPBAR {5,4,3,2,1,0} ;  /* 0x0000003f0000791a */ /* 0x000fc80000000000 */
[----:B------:R-:W5:Y:S02]  /*1650*/  CCTL.E.C.LDCU.IV.DEEP [UR16] ;  /* 0x0000000010007540 */ /* 0x000f640009c08000 */
[----:B-----5:R2:W-:Y:S01]  /*1660*/  UTMACCTL.IV [UR16] ;  /* 0x00000000100079b9 */ /* 0x0205e20008000000 */
[----:B------:R-:W-:Y:S01]  /*1670*/  NOP ;  /* 0x0000000000007918 */ /* 0x000fe20000000000 */
.L_x_51:
[----:B------:R-:W-:Y:S05]  /*1680*/  @P0 BRA `(.L_x_52) ;  /* 0x00000000000c0947 */ /* 0x000fea0003800000 */
[----:B------:R0:W-:Y:S01]  /*1690*/  UTMACMDFLUSH ;  /* 0x00000000000079b7 */ /* 0x0001e20000000000 */
[----:B------:R-:W-:Y:S05]  /*16a0*/  @P0 BRA `(.L_x_52) ;  /* 0x0000000000040947 */ /* 0x000fea0003800000 */
[----:B------:R-:W-:-:S04]  /*16b0*/  DEPBAR.LE SB0, 0x0 ;  /* 0x000080000000791a */ /* 0x000fc80000000000 */
.L_x_52:
[----:B------:R-:W-:Y:S05]  /*16c0*/  WARPSYNC.ALL ;  /* 0x0000000000007948 */ /* 0x000fea0003800000 */
[----:B------:R-:W-:Y:S01]  /*16d0*/  NOP ;  /* 0x0000000000007918 */ /* 0x000fe20000000000 */
[----:B---3--:R-:W-:Y:S01]  /*16e0*/  BAR.SYNC.DEFER_BLOCKING 0x0 ;  /* 0x0000000000007b1d */ /* 0x008fe20000010000 */
[----:B------:R-:W-:Y:S01]  /*16f0*/  ISETP.GE.AND P0, PT, R13, 0x1, PT ;  /* 0x000000010d00780c */ /* 0x000fe20003f06270 */
[----:B------:R-:W-:Y:S01]  /*1700*/  USHF.L.U32 UR15, UR15, 0x8, URZ ;  /* 0x000000080f0f7899 */ /* 0x000fe200080006ff */
[----:B--2--5:R-:W-:Y:S01]  /*1710*/  SHF.R.U32.HI R2, RZ, 0x5, R0 ;  /* 0x00000005ff027819 */ /* 0x024fe20000011600 */
[----:B------:R-:W-:-:S02]  /*1720*/  USHF.L.U32 UR11, UR11, 0x6, URZ ;  /* 0x000000060b0b7899 */ /* 0x000fc400080006ff */
[----:B------:R-:W-:Y:S01]  /*1730*/  VOTEU.ALL UP0, P2 ;  /* 0x0000000000ff7886 */ /* 0x000fe20001000000 */
[----:B------:R-:W-:Y:S01]  /*1740*/  UMOV UR4, 0x1 ;  /* 0x0000000100047882 */ /* 0x000fe20000000000 */
[----:B------:R-:W-:Y:S01]  /*1750*/  VOTEU.ALL UP1, P2 ;  /* 0x0000000000ff7886 */ /* 0x000fe20001020000 */
[----:B------:R-:W-:Y:S02]  /*1760*/  R2UR UR18, R2 ;  /* 0x00000000021272ca */ /* 0x000fe400000e0000 */
[----:B------:R-:W-:-:S04]  /*1770*/  @!UP0 UIADD3 UR8, UPT, UPT, -UR4, 0x100000, URZ ;  /* 0x0010000004088890 */ /* 0x000fc8000fffe1ff */
[----:B------:R-:W-:Y:S02]  /*1780*/  @!UP0 USHF.L.U32 UR9, UR8, 0xb, URZ ;  /* 0x0000000b08098899 */ /* 0x000fe400080006ff */
[----:B------:R-:W-:Y:S02]  /*1790*/  @!UP0 USHF.L.U32 UR8, UR8, 0x1, URZ ;  /* 0x0000000108088899 */ /* 0x000fe400080006ff */
[----:B------:R-:W-:-:S04]  /*17a0*/  @!UP0 UIADD3 UR4, UPT, UPT, -UR4, 0x100000, URZ ;  /* 0x0010000004048890 */ /* 0x000fc8000fffe1ff */
[----:B------:R-:W-:Y:S02]  /*17b0*/  @!UP0 USHF.L.U32 UR5, UR4, 0xb, URZ ;  /* 0x0000000b04058899 */ /* 0x000fe400080006ff */
[----:B------:R-:W-:Y:S01]  /*17c0*/  @!UP0 USHF.L.U32 UR4, UR4, 0x1, URZ ;  /* 0x0000000104048899 */ /* 0x000fe200080006ff */
[----:B------:R-:W-:Y:S01]  /*17d0*/  VOTEU.ALL UP0, P2 ;  /* 0x0000000000ff7886 */ /* 0x000fe20001000000 */
[----:B------:R-:W2:Y:S04]  /*17e0*/  FENCE.VIEW.ASYNC.S ;  /* 0x00000000000073c6 */ /* 0x000ea80000000000 */
[----:B--2---:R2:W3:Y:S06]  /*17f0*/  @!UP0 SYNCS.EXCH.64 URZ, [UR14+0x14000], UR8 ;  /* 0x014000080eff85b2 */ /* 0x0044ec0008000100 */
[----:B------:R2:W5:Y:S01]  /*1800*/  @!UP1 SYNCS.EXCH.64 URZ, [UR14+0x14010], UR4 ;  /* 0x014010040eff95b2 */ /* 0x0005620008000100 */
[----:B------:R-:W-:Y:S05]  /*1810*/  @!P0 BRA `(.L_x_53) ;  /* 0x0000000800788947 */ /* 0x000fea0003800000 */
[----:B---3-5:R-:W-:Y:S01]  /*1820*/  BAR.SYNC.DEFER_BLOCKING 0x0 ;  /* 0x0000000000007b1d */ /* 0x028fe20000010000 */
[----:B------:R-:W-:Y:S01]  /*1830*/  @!P2 IMAD.MOV.U32 R2, RZ, RZ, 0x14000 ;  /* 0x00014000ff02a424 */ /* 0x000fe200078e00ff */
[----:B------:R-:W-:Y:S01]  /*1840*/  ELECT P0, URZ, PT ;  /* 0x0000000000ff782f */ /* 0x000fe20003800000 */
[----:B--2---:R-:W-:-:S03]  /*1850*/  UIADD3 UR4, UPT, UPT, UR14, 0x10000, URZ ;  /* 0x000100000e047890 */ /* 0x004fc6000fffe0ff */
[----:B------:R-:W-:Y:S01]  /*1860*/  ISETP.LT.U32.AND P0, PT, R10, 0x40, P0 ;  /* 0x000000400a00780c */ /* 0x000fe20000701070 */
[----:B------:R-:W-:Y:S02]  /*1870*/  ULOP3.LUT UR5, UR18, 0x1, URZ, 0xc0, !UPT ;  /* 0x0000000112057892 */ /* 0x000fe4000f8ec0ff */
[----:B------:R-:W-:Y:S02]  /*1880*/  UIADD3 UR9, UPT, UPT, UR14, 0x14000, URZ ;  /* 0x000140000e097890 */ /* 0x000fe4000fffe0ff */
[----:B------:R-:W-:Y:S02]  /*1890*/  ULEA UR8, UR5, UR4, 0xd ;  /* 0x0000000405087291 */ /* 0x000fe4000f8e68ff */
[----:B------:R-:W-:Y:S02]  /*18a0*/  USHF.L.U32 UR10, UR5, 0x6, URZ ;  /* 0x00000006050a7899 */ /* 0x000fe400080006ff */
[----:B------:R-:W-:Y:S01]  /*18b0*/  ULOP3.LUT UR19, UR18, 0x3, URZ, 0xc0, !UPT ;  /* 0x0000000312137892 */ /* 0x000fe2000f8ec0ff */
[----:B------:R-:W-:Y:S01]  /*18c0*/  UMOV UR31, URZ ;  /* 0x000000ff001f7c82 */ /* 0x000fe20008000000 */
[----:B------:R-:W-:-:S02]  /*18d0*/  UMOV UR29, UR9 ;  /* 0x00000009001d7c82 */ /* 0x000fc40008000000 */
[----:B------:R-:W-:Y:S01]  /*18e0*/  VOTEU.ANY UP0, P0 ;  /* 0x0000000000ff7886 */ /* 0x000fe20000000100 */
[----:B------:R-:W-:Y:S02]  /*18f0*/  ULEA UR28, UR19, UR14, 0xe ;  /* 0x0000000e131c7291 */ /* 0x000fe4000f8e70ff */
[----:B------:R-:W-:Y:S01]  /*1900*/  ULEA UR30, UR19, UR15, 0x6 ;  /* 0x0000000f131e7291 */ /* 0x000fe2000f8e30ff */
[----:B------:R2:W-:Y:S01]  /*1910*/  @!P2 SYNCS.ARRIVE.TRANS64 RZ, [UR14+0x14000], R2 ;  /* 0x01400002ffffa9a7 */ /* 0x0005e2000800000e */
[----:B------:R-:W-:Y:S01]  /*1920*/  BAR.SYNC.DEFER_BLOCKING 0x0 ;  /* 0x0000000000007b1d */ /* 0x000fe20000010000 */
[----:B------:R-:W-:Y:S02]  /*1930*/  USHF.R.U32.HI UR26, URZ, 0x4, UR14 ;  /* 0x00000004ff1a7899 */ /* 0x000fe4000801160e */
[----:B------:R-:W-:Y:S02]  /*1940*/  USHF.R.U32.HI UR4, URZ, 0x4, UR4 ;  /* 0x00000004ff047899 */ /* 0x000fe40008011604 */
[----:B------:R-:W-:-:S02]  /*1950*/  USGXT.U32 UR26, UR26, 0xe ;  /* 0x0000000e1a1a789a */ /* 0x000fc40008000000 */
[----:B------:R-:W-:Y:S01]  /*1960*/  USGXT.U32 UR22, UR4, 0xe ;  /* 0x0000000e0416789a */ /* 0x000fe20008000000 */
[----:B------:R-:W-:Y:S02]  /*1970*/  UMOV UR23, 0x40004040 ;  /* 0x4000404000177882 */ /* 0x000fe40000000000 */
[----:B------:R-:W-:Y:S01]  /*1980*/  UMOV UR4, URZ ;  /* 0x000000ff00047c82 */ /* 0x000fe20008000000 */
[----:B------:R-:W-:Y:S01]  /*1990*/  UMOV UR27, 0x40004040 ;  /* 0x40004040001b7882 */ /* 0x000fe20000000000 */
[----:B------:R2:W-:Y:S01]  /*19a0*/  @UP0 UTMALDG.2D [UR8], [UR6] ;  /* 0x00000008060005b4 */ /* 0x0005e20008008000 */
[----:B------:R-:W-:Y:S02]  /*19b0*/  UIADD3 UR20, UP0, UPT, UR26, 0x4000080, URZ ;  /* 0x040000801a147890 */ /* 0x000fe4000ff1e0ff */
[----:B------:R-:W-:Y:S02]  /*19c0*/  ULOP3.LUT UR26, UR26, 0x4000000, URZ, 0xfc, !UPT ;  /* 0x040000001a1a7892 */ /* 0x000fe4000f8efcff */
[----:B------:R-:W-:-:S02]  /*19d0*/  UIADD3.X UR21, UPT, UPT, UR4, 0x40004040, URZ, UP0, !UPT ;  /* 0x4000404004157890 */ /* 0x000fc400087fe4ff */
[----:B------:R-:W-:Y:S01]  /*19e0*/  UIADD3 UR24, UP0, UPT, UR22, 0x2, URZ ;  /* 0x0000000216187890 */ /* 0x000fe2000ff1e0ff */
[----:B------:R3:W-:Y:S06]  /*19f0*/  MEMBAR.ALL.CTA ;  /* 0x0000000000007992 */ /* 0x0007ec0000008000 */
[----:B---3--:R-:W3:Y:S01]  /*1a00*/  FENCE.VIEW.ASYNC.S ;  /* 0x00000000000073c6 */ /* 0x008ee20000000000 */
[----:B------:R-:W-:Y:S02]  /*1a10*/  UIADD3.64 UR34, UPT, UPT, UR20, 0x80, URZ ;  /* 0x0000008014227897 */ /* 0x000fe4000fffe0ff */
[----:B------:R-:W-:-:S02]  /*1a20*/  UIADD3.X UR25, UPT, UPT, UR4, 0x40004040, URZ, UP0, !UPT ;  /* 0x4000404004197890 */ /* 0x000fc400087fe4ff */
[----:B------:R-:W-:Y:S02]  /*1a30*/  UIADD3.64 UR36, UPT, UPT, UR20, 0x100, URZ ;  /* 0x0000010014247897 */ /* 0x000fe4000fffe0ff */
[----:B------:R-:W-:Y:S02]  /*1a40*/  UIADD3.64 UR38, UPT, UPT, UR20, 0x180, URZ ;  /* 0x0000018014267897 */ /* 0x000fe4000fffe0ff */
[----:B------:R-:W-:Y:S02]  /*1a50*/  UIADD3.64 UR40, UPT, UPT, UR20, 0x200, URZ ;  /* 0x0000020014287897 */ /* 0x000fe4000fffe0ff */
[----:B------:R-:W-:Y:S02]  /*1a60*/  UIADD3.64 UR42, UPT, UPT, UR20, 0x280, URZ ;  /* 0x00000280142a7897 */ /* 0x000fe4000fffe0ff */
[----:B------:R-:W-:Y:S02]  /*1a70*/  UIADD3.64 UR44, UPT, UPT, UR20, 0x300, URZ ;  /* 0x00000300142c7897 */ /* 0x000fe4000fffe0ff */
[----:B------:R-:W-:-:S02]  /*1a80*/  UIADD3.64 UR46, UPT, UPT, UR24, 0x2, URZ ;  /* 0x00000002182e7897 */ /* 0x000fc4000fffe0ff */
[----:B------:R-:W-:Y:S02]  /*1a90*/  UIADD3.64 UR48, UPT, UPT, UR24, 0x4, URZ ;  /* 0x0000000418307897 */ /* 0x000fe4000fffe0ff */
[----:B------:R-:W-:Y:S02]  /*1aa0*/  UIADD3.64 UR50, UPT, UPT, UR24, 0x1fe, URZ ;  /* 0x000001fe18327897 */ /* 0x000fe4000fffe0ff */
[----:B------:R-:W-:Y:S02]  /*1ab0*/  UIADD3.64 UR52, UPT, UPT, UR24, 0x200, URZ ;  /* 0x0000020018347897 */ /* 0x000fe4000fffe0ff */
[----:B------:R-:W-:Y:S01]  /*1ac0*/  UIADD3.64 UR54, UPT, UPT, UR24, 0x202, URZ ;  /* 0x0000020218367897 */ /* 0x000fe2000fffe0ff */
[----:B---3--:R-:W-:Y:S01]  /*1ad0*/  BAR.SYNC.DEFER_BLOCKING 0x0 ;  /* 0x0000000000007b1d */ /* 0x008fe20000010000 */
[----:B------:R-:W-:Y:S02]  /*1ae0*/  UIADD3.64 UR56, UPT, UPT, UR24, 0x204, URZ ;  /* 0x0000020418387897 */ /* 0x000fe4000fffe0ff */
[----:B------:R-:W-:-:S03]  /*1af0*/  UISETP.NE.U32.AND UP0, UPT, UR18, URZ, UPT ;  /* 0x000000ff1200728c */ /* 0x000fc6000bf05070 */
[----:B------:R2:W-:Y:S02]  /*1b00*/  UTMALDG.2D [UR28], [UR12] ;  /* 0x0000001c0c0075b4 */ /* 0x0005e40008008000 */
[----:B------:R-:W-:Y:S06]  /*1b10*/  BAR.SYNC.DEFER_BLOCKING 0x0 ;  /* 0x0000000000007b1d */ /* 0x000fec0000010000 */
[----:B------:R-:W3:Y:S02]  /*1b20*/  SYNCS.PHASECHK.TRANS64.TRYWAIT P0, [UR14+0x14000], RZ ;  /* 0x014000ffff0075a7 */ /* 0x000ee4000800110e */
[----:B--23--:R-:W-:Y:S05]  /*1b30*/  @!P0 BRA `(.L_x_54) ;  /* 0x0000001000388947 */ /* 0x00cfea0003800000 */
.L_x_66:
[----:B------:R-:W-:Y:S05]  /*1b40*/  BRA.U UP0, `(.L_x_55) ;  /* 0x0000000100647547 */ /* 0x000fea000b800000 */
[----:B------:R-:W-:Y:S01]  /*1b50*/  UMOV UR4, 0x0 ;  /* 0x0000000000047882 */ /* 0x000fe20000000000 */
[----:B------:R-:W-:Y:S01]  /*1b60*/  UMOV UR5, 0x4410010 ;  /* 0x0441001000057882 */ /* 0x000fe20000000000 */
[----:B------:R-:W-:Y:S01]  /*1b70*/  UMOV UR8, 0x0 ;  /* 0x0000000000087882 */ /* 0x000fe20000000000 */
[----:B------:R-:W-:Y:S01]  /*1b80*/  UMOV UR9, 0x4410010 ;  /* 0x0441001000097882 */ /* 0x000fe20000000000 */
[----:B------:R-:W-:Y:S01]  /*1b90*/  UMOV UR28, 0x0 ;  /* 0x00000000001c7882 */ /* 0x000fe20000000000 */
[----:B------:R-:W-:Y:S01]  /*1ba0*/  UMOV UR29, 0x4410010 ;  /* 0x04410010001d7882 */ /* 0x000fe20000000000 */
[----:B------:R2:W-:Y:S01]  /*1bb0*/  UTCHMMA gdesc[UR22], gdesc[UR26], tmem[UR32], tmem[UR4], idesc[UR5], !UPT ;  /* 0x00ff041a160075ea */ /* 0x0005e2000f800020 */
[----:B------:R-:W-:Y:S01]  /*1bc0*/  UMOV UR30, 0x0 ;  /* 0x00000000001e7882 */ /* 0x000fe20000000000 */
[----:B------:R-:W-:Y:S01]  /*1bd0*/  UMOV UR31, 0x4410010 ;  /* 0x04410010001f7882 */ /* 0x000fe20000000000 */
[----:B------:R2:W-:Y:S01]  /*1be0*/  UTCHMMA gdesc[UR24], gdesc[UR20], tmem[UR32], tmem[UR8], idesc[UR9], UPT ;  /* 0x00ff0814180075ea */ /* 0x0005e2000b800020 */
        /* <DEDUP_REMOVED lines=12> */
[----:B------:R2:W-:Y:S01]  /*1cb0*/  UTCHMMA gdesc[UR54], gdesc[UR42], tmem[UR32], tmem[UR62], idesc[UR63], UPT ;  /* 0x00ff3e2a360075ea */ /* 0x0005e2000b800020 */
[----:B------:R2:W-:Y:S01]  /*1cc0*/  UTCHMMA gdesc[UR56], gdesc[UR44], tmem[UR32], tmem[UR64], idesc[UR65], UPT ;  /* 0x00ff402c380075ea */ /* 0x0005e2000b800020 */
[----:B------:R-:W-:Y:S01]  /*1cd0*/  NOP ;  /* 0x0000000000007918 */ /* 0x000fe20000000000 */
.L_x_55:
[----:B------:R-:W-:Y:S01]  /*1ce0*/  ELECT P0, URZ, PT ;  /* 0x0000000000ff782f */ /* 0x000fe20003800000 */
[----:B--2---:R-:W-:-:S03]  /*1cf0*/  UIADD3 UR4, UPT, UPT, UR14, 0x14010, URZ ;  /* 0x000140100e047890 */ /* 0x004fc6000fffe0ff */
[----:B------:R-:W-:Y:S01]  /*1d00*/  ISETP.LT.U32.AND P0, PT, R10, 0x20, P0 ;  /* 0x000000200a00780c */ /* 0x000fe20000701070 */
[----:B------:R-:W-:-:S12]  /*1d10*/  UMOV UR5, URZ ;  /* 0x000000ff00057c82 */ /* 0x000fd80008000000 */
[----:B------:R-:W-:Y:S01]  /*1d20*/  VOTEU.ANY UP0, P0 ;  /* 0x0000000000ff7886 */ /* 0x000fe20000000100 */
[----:B------:R-:W-:Y:S01]  /*1d30*/  VOTEU.ANY UP1, P0 ;  /* 0x0000000000ff7886 */ /* 0x000fe20000020100 */
[----:B------:R-:W-:-:S03]  /*1d40*/  ISETP.GE.U32.AND P0, PT, R13, 0x81, PT ;  /* 0x000000810d00780c */ /* 0x000fc60003f06070 */
[----:B------:R-:W-:Y:S02]  /*1d50*/  @UP0 UMOV UR8, UR4 ;  /* 0x0000000400080c82 */ /* 0x000fe40008000000 */
[----:B------:R2:W-:Y:S01]  /*1d60*/  @UP1 UTCBAR [UR8], URZ ;  /* 0x000000ff080013e9 */ /* 0x0005e200080000ff */
[----:B------:R-:W-:Y:S06]  /*1d70*/  BAR.SYNC.DEFER_BLOCKING 0x0 ;  /* 0x0000000000007b1d */ /* 0x000fec0000010000 */
[----:B------:R-:W3:Y:S02]  /*1d80*/  SYNCS.PHASECHK.TRANS64.TRYWAIT P3, [UR14+0x14010], RZ ;  /* 0x014010ffff0075a7 */ /* 0x000ee4000806110e */
[----:B--23--:R-:W-:Y:S05]  /*1d90*/  @!P3 BRA `(.L_x_56) ;  /* 0x0000000c00acb947 */ /* 0x00cfea0003800000 */
.L_x_67:
[----:B------:R-:W-:Y:S05]  /*1da0*/  @!P0 BRA `(.L_x_53) ;  /* 0x0000000400148947 */ /* 0x000fea0003800000 */
[----:B------:R-:W-:Y:S01]  /*1db0*/  IMAD.MOV.U32 R2, RZ, RZ, 0x1 ;  /* 0x00000001ff027424 */ /* 0x000fe200078e00ff */
[----:B------:R-:W2:Y:S01]  /*1dc0*/  LDCU UR33, c[0x0][0x3a0] ;  /* 0x00007400ff2177ac */ /* 0x000ea20008000800 */
[----:B------:R-:W-:-:S05]  /*1dd0*/  UMOV UR31, 0x80 ;  /* 0x00000080001f7882 */ /* 0x000fca0000000000 */
.L_x_60:
[----:B------:R-:W-:Y:S01]  /*1de0*/  BAR.SYNC.DEFER_BLOCKING 0x0 ;  /* 0x0000000000007b1d */ /* 0x000fe20000010000 */
[----:B------:R-:W-:Y:S01]  /*1df0*/  ELECT P0, URZ, PT ;  /* 0x0000000000ff782f */ /* 0x000fe20003800000 */
[----:B------:R-:W-:Y:S01]  /*1e00*/  @!P2 IMAD.MOV.U32 R3, RZ, RZ, 0x14000 ;  /* 0x00014000ff03a424 */ /* 0x000fe200078e00ff */
[----:B------:R-:W-:Y:S02]  /*1e10*/  ULOP3.LUT UR10, UR18, 0x1, URZ, 0xc0, !UPT ;  /* 0x00000001120a7892 */ /* 0x000fe4000f8ec0ff */
[----:B------:R-:W-:Y:S01]  /*1e20*/  ISETP.LT.U32.AND P0, PT, R10, 0x40, P0 ;  /* 0x000000400a00780c */ /* 0x000fe20000701070 */
[----:B------:R-:W-:Y:S02]  /*1e30*/  UIADD3 UR9, UPT, UPT, UR14, 0x14000, URZ ;  /* 0x000140000e097890 */ /* 0x000fe4000fffe0ff */
[----:B------:R-:W-:Y:S02]  /*1e40*/  ULEA UR8, UR10, UR14, 0xd ;  /* 0x0000000e0a087291 */ /* 0x000fe4000f8e68ff */
[----:B------:R-:W-:-:S02]  /*1e50*/  ULEA UR10, UR10, UR31, 0x6 ;  /* 0x0000001f0a0a7291 */ /* 0x000fc4000f8e30ff */
[----:B------:R-:W-:Y:S01]  /*1e60*/  ULOP3.LUT UR19, UR18, 0x3, URZ, 0xc0, !UPT ;  /* 0x0000000312137892 */ /* 0x000fe2000f8ec0ff */
[----:B------:R-:W-:-:S03]  /*1e70*/  UMOV UR29, UR9 ;  /* 0x00000009001d7c82 */ /* 0x000fc60008000000 */
[----:B------:R-:W-:Y:S02]  /*1e80*/  ULEA UR28, UR19, UR14, 0xe ;  /* 0x0000000e131c7291 */ /* 0x000fe4000f8e70ff */
[----:B------:R-:W-:Y:S01]  /*1e90*/  VOTEU.ANY UP0, P0 ;  /* 0x0000000000ff7886 */ /* 0x000fe20000000100 */
[----:B------:R-:W-:-:S04]  /*1ea0*/  ULEA UR30, UR19, UR15, 0x6 ;  /* 0x0000000f131e7291 */ /* 0x000fc8000f8e30ff */
[----:B------:R-:W-:Y:S01]  /*1eb0*/  @UP0 UIADD3 UR8, UPT, UPT, UR8, 0x10000, URZ ;  /* 0x0001000008080890 */ /* 0x000fe2000fffe0ff */
[----:B------:R3:W-:Y:S01]  /*1ec0*/  @!P2 SYNCS.ARRIVE.TRANS64 RZ, [UR14+0x14000], R3 ;  /* 0x01400003ffffa9a7 */ /* 0x0007e2000800000e */
[----:B------:R-:W-:Y:S06]  /*1ed0*/  BAR.SYNC.DEFER_BLOCKING 0x0 ;  /* 0x0000000000007b1d */ /* 0x000fec0000010000 */
[----:B------:R-:W-:Y:S01]  /*1ee0*/  VOTEU.ANY UP0, P0 ;  /* 0x0000000000ff7886 */ /* 0x000fe20000000100 */
[----:B---3--:R-:W-:-:S04]  /*1ef0*/  IMAD.U32 R3, R2, -0x80000000, RZ ;  /* 0x8000000002037824 */ /* 0x008fc800078e00ff */
[----:B------:R3:W-:Y:S01]  /*1f00*/  @UP0 UTMALDG.2D [UR8], [UR6] ;  /* 0x00000008060005b4 */ /* 0x0007e20008008000 */
[----:B------:R-:W-:Y:S01]  /*1f10*/  UISETP.NE.U32.AND UP0, UPT, UR18, URZ, UPT ;  /* 0x000000ff1200728c */ /* 0x000fe2000bf05070 */
[----:B------:R5:W-:Y:S06]  /*1f20*/  MEMBAR.ALL.CTA ;  /* 0x0000000000007992 */ /* 0x000bec0000008000 */
[----:B-----5:R-:W5:Y:S02]  /*1f30*/  FENCE.VIEW.ASYNC.S ;  /* 0x00000000000073c6 */ /* 0x020f640000000000 */
[----:B-----5:R-:W-:Y:S06]  /*1f40*/  BAR.SYNC.DEFER_BLOCKING 0x0 ;  /* 0x0000000000007b1d */ /* 0x020fec0000010000 */
[----:B------:R3:W-:Y:S02]  /*1f50*/  UTMALDG.2D [UR28], [UR12] ;  /* 0x0000001c0c0075b4 */ /* 0x0007e40008008000 */
[----:B------:R-:W-:Y:S06]  /*1f60*/  BAR.SYNC.DEFER_BLOCKING 0x0 ;  /* 0x0000000000007b1d */ /* 0x000fec0000010000 */
[----:B------:R-:W5:Y:S02]  /*1f70*/  SYNCS.PHASECHK.TRANS64.TRYWAIT P0, [UR14+0x14000], R3 ;  /* 0x01400003ff0075a7 */ /* 0x000f64000800110e */
[----:B---3-5:R-:W-:Y:S05]  /*1f80*/  @!P0 BRA `(.L_x_57) ;  /* 0x0000000c003c8947 */ /* 0x028fea0003800000 */
.L_x_68:
[----:B------:R-:W-:Y:S05]  /*1f90*/  BRA.U UP0, `(.L_x_58) ;  /* 0x0000000100647547 */ /* 0x000fea000b800000 */
[----:B------:R-:W-:Y:S01]  /*1fa0*/  UMOV UR8, 0x0 ;  /* 0x0000000000087882 */ /* 0x000fe20000000000 */
[----:B------:R-:W-:Y:S01]  /*1fb0*/  UMOV UR9, 0x4410010 ;  /* 0x0441001000097882 */ /* 0x000fe20000000000 */
[----:B------:R-:W-:Y:S01]  /*1fc0*/  UMOV UR28, 0x0 ;  /* 0x00000000001c7882 */ /* 0x000fe20000000000 */
[----:B------:R-:W-:Y:S01]  /*1fd0*/  UMOV UR29, 0x4410010 ;  /* 0x04410010001d7882 */ /* 0x000fe20000000000 */
        /* <DEDUP_REMOVED lines=21> */
.L_x_58:
[----:B------:R-:W-:-:S04]  /*2130*/  ELECT P0, URZ, PT ;  /* 0x0000000000ff782f */ /* 0x000fc80003800000 */
[----:B------:R-:W-:-:S13]  /*2140*/  ISETP.LT.U32.AND P0, PT, R10, 0x20, P0 ;  /* 0x000000200a00780c */ /* 0x000fda0000701070 */
[----:B------:R-:W-:Y:S01]  /*2150*/  VOTEU.ANY UP0, P0 ;  /* 0x0000000000ff7886 */ /* 0x000fe20000000100 */
[----:B------:R-:W-:-:S04]  /*2160*/  VOTEU.ANY UP1, P0 ;  /* 0x0000000000ff7886 */ /* 0x000fc80000020100 */
[----:B---3--:R-:W-:Y:S02]  /*2170*/  @UP0 UMOV UR8, UR4 ;  /* 0x0000000400080c82 */ /* 0x008fe40008000000 */
[----:B------:R3:W-:Y:S01]  /*2180*/  @UP1 UTCBAR [UR8], URZ ;  /* 0x000000ff080013e9 */ /* 0x0007e200080000ff */
[----:B------:R-:W-:Y:S06]  /*2190*/  BAR.SYNC.DEFER_BLOCKING 0x0 ;  /* 0x0000000000007b1d */ /* 0x000fec0000010000 */
[----:B------:R-:W5:Y:S02]  /*21a0*/  SYNCS.PHASECHK.TRANS64.TRYWAIT P0, [UR14+0x14010], R3 ;  /* 0x01401003ff0075a7 */ /* 0x000f64000800110e */
[----:B---3-5:R-:W-:Y:S05]  /*21b0*/  @!P0 BRA `(.L_x_59) ;  /* 0x0000000800bc8947 */ /* 0x028fea0003800000 */
.L_x_69:
[----:B------:R-:W-:Y:S01]  /*21c0*/  UIADD3 UR31, UPT, UPT, UR31, 0x80, URZ ;  /* 0x000000801f1f7890 */ /* 0x000fe2000fffe0ff */
[----:B------:R-:W-:-:S03]  /*21d0*/  LOP3.LUT R2, R2, 0x1, RZ, 0x3c, !PT ;  /* 0x0000000102027812 */ /* 0x000fc600078e3cff */
[----:B--2---:R-:W-:-:S09]  /*21e0*/  UISETP.GE.AND UP0, UPT, UR31, UR33, UPT ;  /* 0x000000211f00728c */ /* 0x004fd2000bf06270 */
[----:B------:R-:W-:Y:S05]  /*21f0*/  BRA.U !UP0, `(.L_x_60) ;  /* 0xfffffff908f87547 */ /* 0x000fea000b83ffff */
.L_x_53:
[----:B---3-5:R-:W-:Y:S06]  /*2200*/  BAR.SYNC.DEFER_BLOCKING 0x0 ;  /* 0x0000000000007b1d */ /* 0x028fec0000010000 */
[----:B------:R-:W-:Y:S04]  /*2210*/  BSSY.RECONVERGENT B4, `(.L_x_61) ;  /* 0x0000004000047945 */ /* 0x000fe80003800200 */
[----:B------:R-:W-:Y:S05]  /*2220*/  @P2 BRA `(.L_x_62) ;  /* 0x0000000000082947 */ /* 0x000fea0003800000 */
[----:B------:R-:W3:Y:S02]  /*2230*/  SYNCS.CCTL.IV [UR14+0x14000] ;  /* 0x01400000ff0079b1 */ /* 0x000ee4000800000e */
[----:B---3--:R-:W3:Y:S02]  /*2240*/  SYNCS.CCTL.IV [UR14+0x14010] ;  /* 0x01401000ff0079b1 */ /* 0x008ee4000800000e */
.L_x_62:
[----:B--2---:R-:W-:Y:S05]  /*2250*/  BSYNC.RECONVERGENT B4 ;  /* 0x0000000000047941 */ /* 0x004fea0003800200 */
.L_x_61:
[----:B------:R-:W-:Y:S01]  /*2260*/  ULOP3.LUT UR18, UR18, 0x3, URZ, 0xc0, !UPT ;  /* 0x0000000312127892 */ /* 0x000fe2000f8ec0ff */
[C---:B------:R-:W-:Y:S01]  /*2270*/  IMAD.SHL.U32 R2, R0.reuse, 0x10, RZ ;  /* 0x0000001000027824 */ /* 0x040fe200078e00ff */
[----:B------:R-:W-:Y:S01]  /*2280*/  UMOV UR6, UR11 ;  /* 0x0000000b00067c82 */ /* 0x000fe20008000000 */
[C---:B------:R-:W-:Y:S01]  /*2290*/  IMAD.SHL.U32 R132, R0.reuse, 0x40, RZ ;  /* 0x0000004000847824 */ /* 0x040fe200078e00ff */
[----:B------:R-:W-:Y:S01]  /*22a0*/  ULEA UR4, UR18, UR32, 0x15 ;  /* 0x0000002012047291 */ /* 0x000fe2000f8ea8ff */
[----:B------:R-:W-:Y:S01]  /*22b0*/  IMAD.SHL.U32 R3, R0, 0x80, RZ ;  /* 0x0000008000037824 */ /* 0x000fe200078e00ff */
[----:B------:R-:W-:Y:S01]  /*22c0*/  LOP3.LUT R2, R2, 0x70, RZ, 0xc0, !PT ;  /* 0x0000007002027812 */ /* 0x000fe200078ec0ff */
[----:B------:R-:W-:Y:S01]  /*22d0*/  IMAD.SHL.U32 R0, R0, 0x400, RZ ;  /* 0x0000040000007824 */ /* 0x000fe200078e00ff */
[----:B------:R-:W-:Y:S01]  /*22e0*/  LOP3.LUT R133, R132, 0x1800, RZ, 0xc0, !PT ;  /* 0x0000180084857812 */ /* 0x000fe200078ec0ff */
[----:B------:R-:W-:Y:S01]  /*22f0*/  ULEA UR5, UR18, UR15, 0x6 ;  /* 0x0000000f12057291 */ /* 0x000fe2000f8e30ff */
[----:B------:R-:W-:-:S02]  /*2300*/  LOP3.LUT R2, R2, 0x780, R3, 0xf8, !PT ;  /* 0x0000078002027812 */ /* 0x000fc400078ef803 */
[----:B------:R-:W-:Y:S02]  /*2310*/  ELECT P0, URZ, PT ;  /* 0x0000000000ff782f */ /* 0x000fe40003800000 */
[----:B------:R-:W-:Y:S01]  /*2320*/  LOP3.LUT R133, R133, 0x4000, R0, 0xf8, !PT ;  /* 0x0000400085857812 */ /* 0x000fe200078ef800 */
[----:B----4-:R-:W-:Y:S01]  /*2330*/  LDTM.16dp32bit_t0_t15.x128 R4, tmem[UR4] ;  /* 0x00000004000479ee */ /* 0x010fe20008b80000 */
[----:B------:R-:W2:Y:S01]  /*2340*/  LDTM.16dp32bit_t16_t31.x128 R4, tmem[UR4+0x80] ;  /* 0x00008004000479ee */ /* 0x000ea20008ba0000 */
[----:B------:R-:W-:Y:S01]  /*2350*/  NOP ;  /* 0x0000000000007918 */ /* 0x000fe20000000000 */
[----:B------:R-:W-:Y:S01]  /*2360*/  ULEA UR4, UR18, UR14, 0xd ;  /* 0x0000000e12047291 */ /* 0x000fe2000f8e68ff */
[----:B------:R-:W-:-:S04]  /*2370*/  LOP3.LUT R0, R133, R2, RZ, 0xfc, !PT ;  /* 0x0000000285007212 */ /* 0x000fc800078efcff */
[C---:B------:R-:W-:Y:S02]  /*2380*/  LOP3.LUT R2, R0.reuse, 0x10, RZ, 0x3c, !PT ;  /* 0x0000001000027812 */ /* 0x040fe400078e3cff */
[----:B------:R-:W-:Y:S02]  /*2390*/  LOP3.LUT R3, R0, 0x20, RZ, 0x3c, !PT ;  /* 0x0000002000037812 */ /* 0x000fe400078e3cff */
[----:B--2---:R-:W-:Y:S02]  /*23a0*/  F2FP.F16.F32.PACK_AB R4, R5, R4 ;  /* 0x000000040504723e */ /* 0x004fe400000000ff */
[----:B------:R-:W-:Y:S02]  /*23b0*/  F2FP.F16.F32.PACK_AB R68, R69, R68 ;  /* 0x000000444544723e */ /* 0x000fe400000000ff */
[----:B------:R-:W-:Y:S02]  /*23c0*/  F2FP.F16.F32.PACK_AB R5, R7, R6 ;  /* 0x000000060705723e */ /* 0x000fe400000000ff */
[----:B------:R-:W-:-:S02]  /*23d0*/  F2FP.F16.F32.PACK_AB R12, R13, R12 ;  /* 0x0000000c0d0c723e */ /* 0x000fc400000000ff */
[----:B------:R-:W-:Y:S02]  /*23e0*/  F2FP.F16.F32.PACK_AB R69, R71, R70 ;  /* 0x000000464745723e */ /* 0x000fe400000000ff */
[----:B------:R-:W-:Y:S02]  /*23f0*/  F2FP.F16.F32.PACK_AB R76, R77, R76 ;  /* 0x0000004c4d4c723e */ /* 0x000fe400000000ff */
[----:B------:R-:W-:Y:S02]  /*2400*/  F2FP.F16.F32.PACK_AB R6, R9, R8 ;  /* 0x000000080906723e */ /* 0x000fe400000000ff */
[----:B------:R-:W-:Y:S02]  /*2410*/  F2FP.F16.F32.PACK_AB R7, R11, R10 ;  /* 0x0000000a0b07723e */ /* 0x000fe400000000ff */
[----:B------:R-:W-:Y:S02]  /*2420*/  F2FP.F16.F32.PACK_AB R13, R15, R14 ;  /* 0x0000000e0f0d723e */ /* 0x000fe400000000ff */
[----:B------:R-:W-:Y:S01]  /*2430*/  F2FP.F16.F32.PACK_AB R70, R73, R72 ;  /* 0x000000484946723e */ /* 0x000fe200000000ff */
[----:B---3--:R-:W-:Y:S01]  /*2440*/  STS.128 [R0+UR14], R4 ;  /* 0x0000000400007988 */ /* 0x008fe20008000c0e */
[----:B------:R-:W-:-:S02]  /*2450*/  F2FP.F16.F32.PACK_AB R71, R75, R74 ;  /* 0x0000004a4b47723e */ /* 0x000fc400000000ff */
[----:B------:R-:W-:Y:S02]  /*2460*/  F2FP.F16.F32.PACK_AB R77, R79, R78 ;  /* 0x0000004e4f4d723e */ /* 0x000fe400000000ff */
[----:B------:R-:W-:Y:S01]  /*2470*/  F2FP.F16.F32.PACK_AB R14, R17, R16 ;  /* 0x00000010110e723e */ /* 0x000fe200000000ff */
[----:B------:R-:W-:Y:S01]  /*2480*/  STS.128 [R0+UR14+0x2000], R68 ;  /* 0x0020004400007988 */ /* 0x000fe20008000c0e */
[----:B------:R-:W-:Y:S02]  /*2490*/  F2FP.F16.F32.PACK_AB R15, R19, R18 ;  /* 0x00000012130f723e */ /* 0x000fe400000000ff */
[----:B------:R-:W-:Y:S02]  /*24a0*/  F2FP.F16.F32.PACK_AB R20, R21, R20 ;  /* 0x000000141514723e */ /* 0x000fe400000000ff */
[----:B------:R-:W-:Y:S01]  /*24b0*/  F2FP.F16.F32.PACK_AB R78, R81, R80 ;  /* 0x00000050514e723e */ /* 0x000fe200000000ff */
[----:B------:R-:W-:Y:S01]  /*24c0*/  STS.128 [R2+UR14], R12 ;  /* 0x0000000c02007988 */ /* 0x000fe20008000c0e */
[----:B------:R-:W-:-:S02]  /*24d0*/  F2FP.F16.F32.PACK_AB R79, R83, R82 ;  /* 0x00000052534f723e */ /* 0x000fc400000000ff */
[----:B------:R-:W-:Y:S02]  /*24e0*/  F2FP.F16.F32.PACK_AB R84, R85, R84 ;  /* 0x000000545554723e */ /* 0x000fe400000000ff */
[----:B------:R-:W-:Y:S01]  /*24f0*/  F2FP.F16.F32.PACK_AB R21, R23, R22 ;  /* 0x000000161715723e */ /* 0x000fe200000000ff */
[----:B------:R2:W-:Y:S01]  /*2500*/  STS.128 [R2+UR14+0x2000], R76 ;  /* 0x0020004c02007988 */ /* 0x0005e20008000c0e */
[----:B------:R-:W-:Y:S02]  /*2510*/  F2FP.F16.F32.PACK_AB R28, R29, R28 ;  /* 0x0000001c1d1c723e */ /* 0x000fe400000000ff */
[----:B------:R-:W-:Y:S02]  /*2520*/  F2FP.F16.F32.PACK_AB R85, R87, R86 ;  /* 0x000000565755723e */ /* 0x000fe400000000ff */
[----:B------:R-:W-:Y:S02]  /*2530*/  F2FP.F16.F32.PACK_AB R92, R93, R92 ;  /* 0x0000005c5d5c723e */ /* 0x000fe400000000ff */
[----:B------:R-:W-:-:S02]  /*2540*/  F2FP.F16.F32.PACK_AB R22, R25, R24 ;  /* 0x000000181916723e */ /* 0x000fc400000000ff */
[----:B------:R-:W-:Y:S02]  /*2550*/  F2FP.F16.F32.PACK_AB R23, R27, R26 ;  /* 0x0000001a1b17723e */ /* 0x000fe400000000ff */
[----:B------:R-:W-:Y:S02]  /*2560*/  F2FP.F16.F32.PACK_AB R29, R31, R30 ;  /* 0x0000001e1f1d723e */ /* 0x000fe400000000ff */
[----:B------:R-:W-:Y:S01]  /*2570*/  F2FP.F16.F32.PACK_AB R36, R37, R36 ;  /* 0x000000242524723e */ /* 0x000fe200000000ff */
[----:B------:R3:W-:Y:S01]  /*2580*/  STS.128 [R3+UR14], R20 ;  /* 0x0000001403007988 */ /* 0x0007e20008000c0e */
[----:B------:R-:W-:Y:S02]  /*2590*/  F2FP.F16.F32.PACK_AB R86, R89, R88 ;  /* 0x000000585956723e */ /* 0x000fe400000000ff */
[----:B------:R-:W-:Y:S02]  /*25a0*/  F2FP.F16.F32.PACK_AB R87, R91, R90 ;  /* 0x0000005a5b57723e */ /* 0x000fe400000000ff */
[----:B------:R-:W-:-:S02]  /*25b0*/  F2FP.F16.F32.PACK_AB R93, R95, R94 ;  /* 0x0000005e5f5d723e */ /* 0x000fc400000000ff */
[----:B------:R-:W-:Y:S01]  /*25c0*/  F2FP.F16.F32.PACK_AB R100, R101, R100 ;  /* 0x000000646564723e */ /* 0x000fe200000000ff */
[----:B------:R3:W-:Y:S01]  /*25d0*/  STS.128 [R3+UR14+0x2000], R84 ;  /* 0x0020005403007988 */ /* 0x0007e20008000c0e */
[----:B------:R-:W-:Y:S02]  /*25e0*/  F2FP.F16.F32.PACK_AB R30, R33, R32 ;  /* 0x00000020211e723e */ /* 0x000fe400000000ff */
[----:B------:R-:W-:Y:S02]  /*25f0*/  F2FP.F16.F32.PACK_AB R31, R35, R34 ;  /* 0x00000022231f723e */ /* 0x000fe400000000ff */
[----:B------:R-:W-:Y:S02]  /*2600*/  F2FP.F16.F32.PACK_AB R37, R39, R38 ;  /* 0x000000262725723e */ /* 0x000fe400000000ff */
[----:B------:R-:W-:Y:S02]  /*2610*/  F2FP.F16.F32.PACK_AB R44, R45, R44 ;  /* 0x0000002c2d2c723e */ /* 0x000fe400000000ff */
[----:B------:R-:W-:-:S02]  /*2620*/  F2FP.F16.F32.PACK_AB R94, R97, R96 ;  /* 0x00000060615e723e */ /* 0x000fc400000000ff */
[----:B------:R-:W-:Y:S02]  /*2630*/  F2FP.F16.F32.PACK_AB R95, R99, R98 ;  /* 0x00000062635f723e */ /* 0x000fe400000000ff */
[----:B------:R-:W-:Y:S02]  /*2640*/  F2FP.F16.F32.PACK_AB R101, R103, R102 ;  /* 0x000000666765723e */ /* 0x000fe400000000ff */
[----:B------:R-:W-:Y:S02]  /*2650*/  F2FP.F16.F32.PACK_AB R108, R109, R108 ;  /* 0x0000006c6d6c723e */ /* 0x000fe400000000ff */
[----:B------:R-:W-:Y:S02]  /*2660*/  LOP3.LUT R8, R0, 0x30, RZ, 0x3c, !PT ;  /* 0x0000003000087812 */ /* 0x000fe400078e3cff */
[----:B------:R-:W-:Y:S02]  /*2670*/  F2FP.F16.F32.PACK_AB R38, R41, R40 ;  /* 0x000000282926723e */ /* 0x000fe400000000ff */
[----:B------:R-:W-:Y:S01]  /*2680*/  F2FP.F16.F32.PACK_AB R39, R43, R42 ;  /* 0x0000002a2b27723e */ /* 0x000fe200000000ff */
[----:B------:R3:W-:Y:S01]  /*2690*/  STS.128 [R8+UR14], R28 ;  /* 0x0000001c08007988 */ /* 0x0007e20008000c0e */
[----:B------:R-:W-:-:S02]  /*26a0*/  F2FP.F16.F32.PACK_AB R45, R47, R46 ;  /* 0x0000002e2f2d723e */ /* 0x000fc400000000ff */
[----:B------:R-:W-:Y:S01]  /*26b0*/  F2FP.F16.F32.PACK_AB R52, R53, R52 ;  /* 0x000000343534723e */ /* 0x000fe200000000ff */
[----:B------:R3:W-:Y:S01]  /*26c0*/  STS.128 [R8+UR14+0x2000], R92 ;  /* 0x0020005c08007988 */ /* 0x0007e20008000c0e */
[----:B------:R-:W-:Y:S02]  /*26d0*/  F2FP.F16.F32.PACK_AB R102, R105, R104 ;  /* 0x000000686966723e */ /* 0x000fe400000000ff */
[----:B------:R-:W-:Y:S02]  /*26e0*/  F2FP.F16.F32.PACK_AB R103, R107, R106 ;  /* 0x0000006a6b67723e */ /* 0x000fe400000000ff */
[----:B------:R-:W-:Y:S02]  /*26f0*/  F2FP.F16.F32.PACK_AB R109, R111, R110 ;  /* 0x0000006e6f6d723e */ /* 0x000fe400000000ff */
[----:B------:R-:W-:Y:S02]  /*2700*/  F2FP.F16.F32.PACK_AB R116, R117, R116 ;  /* 0x000000747574723e */ /* 0x000fe400000000ff */
[----:B------:R-:W-:-:S02]  /*2710*/  LOP3.LUT R9, R0, 0x40, RZ, 0x3c, !PT ;  /* 0x0000004000097812 */ /* 0x000fc400078e3cff */
[----:B------:R-:W-:Y:S02]  /*2720*/  F2FP.F16.F32.PACK_AB R46, R49, R48 ;  /* 0x00000030312e723e */ /* 0x000fe400000000ff */
[----:B------:R-:W-:Y:S01]  /*2730*/  F2FP.F16.F32.PACK_AB R47, R51, R50 ;  /* 0x00000032332f723e */ /* 0x000fe200000000ff */
[----:B------:R3:W-:Y:S01]  /*2740*/  STS.128 [R9+UR14], R36 ;  /* 0x0000002409007988 */ /* 0x0007e20008000c0e */
[----:B------:R-:W-:Y:S02]  /*2750*/  F2FP.F16.F32.PACK_AB R53, R55, R54 ;  /* 0x000000363735723e */ /* 0x000fe400000000ff */
[----:B------:R-:W-:Y:S01]  /*2760*/  F2FP.F16.F32.PACK_AB R60, R61, R60 ;  /* 0x0000003c3d3c723e */ /* 0x000fe200000000ff */
[----:B------:R3:W-:Y:S01]  /*2770*/  STS.128 [R9+UR14+0x2000], R100 ;  /* 0x0020006409007988 */ /* 0x0007e20008000c0e */
[----:B------:R-:W-:Y:S02]  /*2780*/  F2FP.F16.F32.PACK_AB R110, R113, R112 ;  /* 0x00000070716e723e */ /* 0x000fe400000000ff */
[----:B------:R-:W-:-:S02]  /*2790*/  F2FP.F16.F32.PACK_AB R111, R115, R114 ;  /* 0x00000072736f723e */ /* 0x000fc400000000ff */
        /* <DEDUP_REMOVED lines=11> */
[----:B--2---:R-:W-:Y:S02]  /*2850*/  LOP3.LUT R2, R0, 0x60, RZ, 0x3c, !PT ;  /* 0x0000006000027812 */ /* 0x004fe400078e3cff */
[----:B------:R-:W-:Y:S02]  /*2860*/  F2FP.F16.F32.PACK_AB R62, R65, R64 ;  /* 0x00000040413e723e */ /* 0x000fe400000000ff */
[----:B------:R-:W-:Y:S01]  /*2870*/  F2FP.F16.F32.PACK_AB R63, R67, R66 ;  /* 0x00000042433f723e */ /* 0x000fe200000000ff */
[----:B------:R3:W-:Y:S01]  /*2880*/  STS.128 [R2+UR14], R52 ;  /* 0x0000003402007988 */ /* 0x0007e20008000c0e */
[----:B------:R-:W-:-:S02]  /*2890*/  F2FP.F16.F32.PACK_AB R126, R129, R128 ;  /* 0x00000080817e723e */ /* 0x000fc400000000ff */
[----:B------:R-:W-:Y:S01]  /*28a0*/  F2FP.F16.F32.PACK_AB R127, R131, R130 ;  /* 0x00000082837f723e */ /* 0x000fe200000000ff */
[----:B------:R3:W-:Y:S01]  /*28b0*/  STS.128 [R2+UR14+0x2000], R116 ;  /* 0x0020007402007988 */ /* 0x0007e20008000c0e */
[----:B------:R-:W-:-:S05]  /*28c0*/  LOP3.LUT R0, R0, 0x70, RZ, 0x3c, !PT ;  /* 0x0000007000007812 */ /* 0x000fca00078e3cff */
[----:B------:R3:W-:Y:S04]  /*28d0*/  STS.128 [R0+UR14], R60 ;  /* 0x0000003c00007988 */ /* 0x0007e80008000c0e */
[----:B------:R3:W-:Y:S01]  /*28e0*/  STS.128 [R0+UR14+0x2000], R124 ;  /* 0x0020007c00007988 */ /* 0x0007e20008000c0e */
[----:B------:R2:W-:Y:S06]  /*28f0*/  MEMBAR.ALL.CTA ;  /* 0x0000000000007992 */ /* 0x0005ec0000008000 */
[----:B--2---:R-:W2:Y:S02]  /*2900*/  FENCE.VIEW.ASYNC.S ;  /* 0x00000000000073c6 */ /* 0x004ea40000000000 */
[----:B--2---:R-:W-:Y:S06]  /*2910*/  BAR.SYNC.DEFER_BLOCKING 0x0 ;  /* 0x0000000000007b1d */ /* 0x004fec0000010000 */
[----:B------:R3:W-:Y:S01]  /*2920*/  UTMASTG.2D [UR4], [UR16] ;  /* 0x00000004100073b5 */ /* 0x0007e20008008000 */
[----:B------:R0:W-:Y:S01]  /*2930*/  UTMACMDFLUSH ;  /* 0x00000000000079b7 */ /* 0x0001e20000000000 */
[----:B------:R-:W-:-:S04]  /*2940*/  DEPBAR.LE SB0, 0x0 ;  /* 0x000080000000791a */ /* 0x000fc80000000000 */
[----:B------:R-:W-:Y:S08]  /*2950*/  BAR.SYNC.DEFER_BLOCKING 0x0 ;  /* 0x0000000000007b1d */ /* 0x000ff00000010000 */
[----:B------:R-:W-:Y:S06]  /*2960*/  BAR.SYNC.DEFER_BLOCKING 0x0 ;  /* 0x0000000000007b1d */ /* 0x000fec0000010000 */
[----:B---3--:R-:W-:Y:S05]  /*2970*/  @P1 BRA `(.L_x_63) ;  /* 0x0000000000a01947 */ /* 0x008fea0003800000 */
[----:B------:R-:W2:Y:S01]  /*2980*/  S2UR UR5, SR_CgaCtaId ;  /* 0x00000000000579c3 */ /* 0x000ea20000008800 */
[----:B------:R-:W-:Y:S01]  /*2990*/  NOP ;  /* 0x0000000000007918 */ /* 0x000fe20000000000 */
[----:B------:R-:W-:Y:S01]  /*29a0*/  UMOV UR4, 0x50 ;  /* 0x0000005000047882 */ /* 0x000fe20000000000 */
[----:B------:R-:W-:Y:S02]  /*29b0*/  IMAD.U32 R0, RZ, RZ, UR32 ;  /* 0x00000020ff007e24 */ /* 0x000fe4000f8e00ff */
[----:B------:R-:W-:Y:S02]  /*29c0*/  IMAD.MOV.U32 R3, RZ, RZ, 0xff ;  /* 0x000000ffff037424 */ /* 0x000fe400078e00ff */
[----:B------:R-:W-:Y:S01]  /*29d0*/  IMAD.MOV.U32 R7, RZ, RZ, 0x1 ;  /* 0x00000001ff077424 */ /* 0x000fe200078e00ff */
[----:B------:R-:W-:-:S04]  /*29e0*/  LOP3.LUT R0, R0, 0xffff, RZ, 0xc0, !PT ;  /* 0x0000ffff00007812 */ /* 0x000fc800078ec0ff */
[----:B------:R-:W-:-:S05]  /*29f0*/  SHF.R.U32.HI R0, RZ, 0x5, R0 ;  /* 0x00000005ff007819 */ /* 0x000fca0000011600 */
[----:B------:R-:W-:Y:S01]  /*2a00*/  VIADD R2, R0, 0x10 ;  /* 0x0000001000027836 */ /* 0x000fe20000000000 */
[----:B------:R-:W-:Y:S01]  /*2a10*/  SHF.L.U32 R0, R3, R0, RZ ;  /* 0x0000000003007219 */ /* 0x000fe200000006ff */
[----:B--2---:R-:W-:-:S03]  /*2a20*/  ULEA UR6, UR5, UR4, 0x18 ;  /* 0x0000000405067291 */ /* 0x004fc6000f8ec0ff */
[----:B------:R-:W-:-:S04]  /*2a30*/  SHF.L.U32 R3, R7, R2, RZ ;  /* 0x0000000207037219 */ /* 0x000fc800000006ff */
[----:B------:R-:W-:Y:S02]  /*2a40*/  LOP3.LUT R0, R3, R0, RZ, 0xfc, !PT ;  /* 0x0000000003007212 */ /* 0x000fe400078efcff */
[----:B------:R-:W2:Y:S02]  /*2a50*/  LDS R5, [UR6] ;  /* 0x00000006ff057984 */ /* 0x000ea40008000800 */
[C---:B------:R-:W-:Y:S02]  /*2a60*/  LOP3.LUT R2, R0.reuse, 0xffff, RZ, 0xc0, !PT ;  /* 0x0000ffff00027812 */ /* 0x040fe400078ec0ff */
[----:B--2---:R-:W-:-:S04]  /*2a70*/  LOP3.LUT R3, R0, 0xffff, R5, 0x80, !PT ;  /* 0x0000ffff00037812 */ /* 0x004fc800078e8005 */
[----:B------:R-:W-:-:S13]  /*2a80*/  ISETP.NE.AND P0, PT, R3, R2, PT ;  /* 0x000000020300720c */ /* 0x000fda0003f05270 */
[----:B------:R-:W-:Y:S05]  /*2a90*/  @P0 BRA `(.L_x_64) ;  /* 0x0000000000500947 */ /* 0x000fea0003800000 */
[----:B------:R-:W-:Y:S02]  /*2aa0*/  SHF.R.U32.HI R5, RZ, 0x10, R5 ;  /* 0x00000010ff057819 */ /* 0x000fe40000011605 */
[----:B------:R-:W-:-:S04]  /*2ab0*/  SHF.R.U32.HI R2, RZ, 0x10, R0 ;  /* 0x00000010ff027819 */ /* 0x000fc80000011600 */
[----:B------:R-:W-:-:S04]  /*2ac0*/  LOP3.LUT R5, R5, R2, RZ, 0xc0, !PT ;  /* 0x0000000205057212 */ /* 0x000fc800078ec0ff */
[----:B------:R-:W-:-:S13]  /*2ad0*/  ISETP.NE.AND P0, PT, R5, R2, PT ;  /* 0x000000020500720c */ /* 0x000fda0003f05270 */
[----:B------:R-:W-:Y:S05]  /*2ae0*/  @P0 BRA `(.L_x_65) ;  /* 0x0000000000300947 */ /* 0x000fea0003800000 */
[----:B------:R-:W-:Y:S01]  /*2af0*/  R2UR UR4, R0 ;  /* 0x00000000000472ca */ /* 0x000fe200000e0000 */
[----:B------:R-:W-:Y:S01]  /*2b00*/  VOTEU.ANY UR5, UPT, PT ;  /* 0x0000000000057886 */ /* 0x000fe200038e0100 */
[----:B------:R-:W2:Y:S01]  /*2b10*/  S2R R0, SR_LANEID ;  /* 0x0000000000007919 */ /* 0x000ea20000000000 */
[----:B------:R-:W-:-:S10]  /*2b20*/  UFLO.U32 UR5, UR5 ;  /* 0x00000005000572bd */ /* 0x000fd400080e0000 */
[----:B------:R-:W-:-:S06]  /*2b30*/  ULOP3.LUT UR4, URZ, UR4, URZ, 0x33, !UPT ;  /* 0x00000004ff047292 */ /* 0x000fcc000f8e33ff */
[----:B------:R-:W-:-:S04]  /*2b40*/  IMAD.U32 R2, RZ, RZ, UR4 ;  /* 0x00000004ff027e24 */ /* 0x000fc8000f8e00ff */
[----:B------:R-:W3:Y:S02]  /*2b50*/  REDUX UR7, R2 ;  /* 0x00000000020773c4 */ /* 0x000ee40000000000 */
[----:B------:R4:W-:Y:S01]  /*2b60*/  UTCATOMSWS.AND URZ, UR4 ;  /* 0x0000000400ff79e3 */ /* 0x0009e20008000000 */
[----:B--2---:R-:W-:Y:S01]  /*2b70*/  ISETP.EQ.U32.AND P0, PT, R0, UR5, PT ;  /* 0x0000000500007c0c */ /* 0x004fe2000bf02070 */
[----:B---3--:R-:W-:-:S12]  /*2b80*/  IMAD.U32 R0, RZ, RZ, UR7 ;  /* 0x00000007ff007e24 */ /* 0x008fd8000f8e00ff */
[----:B------:R4:W-:Y:S01]  /*2b90*/  @P0 ATOMS.AND RZ, [UR6], R0 ;  /* 0x00000000ffff098c */ /* 0x0009e2000a800006 */
[----:B------:R-:W-:Y:S05]  /*2ba0*/  BRA `(.L_x_63) ;  /* 0x0000000000147947 */ /* 0x000fea0003800000 */
.L_x_65:
[----:B------:R-:W-:-:S07]  /*2bb0*/  MOV R2, 0x2bd0 ;  /* 0x00002bd000027802 */ /* 0x000fce0000000f00 */
[----:B-1----:R-:W-:Y:S05]  /*2bc0*/  CALL.REL.NOINC `($__internal_0_$__cuda_sm10x_tcgen05_guardrail_trap_col_being_dealloced_not_returned_by_alloc) ;  /* 0x0000000000447944 */ /* 0x002fea0003c00000 */
[----:B------:R-:W-:Y:S05]  /*2bd0*/  BRA `(.L_x_63) ;  /* 0x0000000000087947 */ /* 0x000fea0003800000 */
.L_x_64:
[----:B------:R-:W-:-:S07]  /*2be0*/  MOV R2, 0x2c00 ;  /* 0x00002c0000027802 */ /* 0x000fce0000000f00 */
[----:B-1----:R-:W-:Y:S05]  /*2bf0*/  CALL.REL.NOINC `($__internal_2_$__cuda_sm10x_tcgen05_guardrail_trap_unallocated_columns_being_dealloced) ;  /* 0x0000000000507944 */ /* 0x002fea0003c00000 */
.L_x_63:
[----:B------:R-:W-:Y:S01]  /*2c00*/  NOP ;  /* 0x0000000000007918 */ /* 0x000fe20000000000 */
[----:B----4-:R-:W-:Y:S05]  /*2c10*/  EXIT ;  /* 0x000000000000794d */ /* 0x010fea0003800000 */
.L_x_54:
[----:B------:R-:W2:Y:S02]  /*2c20*/  SYNCS.PHASECHK.TRANS64.TRYWAIT P0, [UR14+0x14000], RZ ;  /* 0x014000ffff0075a7 */ /* 0x000ea4000800110e */
[----:B--2---:R-:W-:Y:S05]  /*2c30*/  @!P0 BRA `(.L_x_54) ;  /* 0xfffffffc00f88947 */ /* 0x004fea000383ffff */
[----:B------:R-:W-:Y:S05]  /*2c40*/  BRA `(.L_x_66) ;  /* 0xffffffec00bc7947 */ /* 0x000fea000383ffff */
.L_x_56:
[----:B------:R-:W2:Y:S02]  /*2c50*/  SYNCS.PHASECHK.TRANS64.TRYWAIT P3, [UR14+0x14010], RZ ;  /* 0x014010ffff0075a7 */ /* 0x000ea4000806110e */
[----:B--2---:R-:W-:Y:S05]  /*2c60*/  @!P3 BRA `(.L_x_56) ;  /* 0xfffffffc00f8b947 */ /* 0x004fea000383ffff */
[----:B------:R-:W-:Y:S05]  /*2c70*/  BRA `(.L_x_67) ;  /* 0xfffffff000487947 */ /* 0x000fea000383ffff */
.L_x_57:
[----:B------:R-:W3:Y:S02]  /*2c80*/  SYNCS.PHASECHK.TRANS64.TRYWAIT P0, [UR14+0x14000], R3 ;  /* 0x01400003ff0075a7 */ /* 0x000ee4000800110e */
[----:B---3--:R-:W-:Y:S05]  /*2c90*/  @!P0 BRA `(.L_x_57) ;  /* 0xfffffffc00f88947 */ /* 0x008fea000383ffff */
[----:B------:R-:W-:Y:S05]  /*2ca0*/  BRA `(.L_x_68) ;  /* 0xfffffff000b87947 */ /* 0x000fea000383ffff */
.L_x_59:
[----:B------:R-:W3:Y:S02]  /*2cb0*/  SYNCS.PHASECHK.TRANS64.TRYWAIT P0, [UR14+0x14010], R3 ;  /* 0x01401003ff0075a7 */ /* 0x000ee4000800110e */
[----:B---3--:R-:W-:Y:S05]  /*2cc0*/  @!P0 BRA `(.L_x_59) ;  /* 0xfffffffc00f88947 */ /* 0x008fea000383ffff */
[----:B------:R-:W-:Y:S05]  /*2cd0*/  BRA `(.L_x_69) ;  /* 0xfffffff400387947 */ /* 0x000fea000383ffff */
        .weak           $__internal_0_$__cuda_sm10x_tcgen05_guardrail_trap_col_being_dealloced_not_returned_by_alloc
        .type           $__internal_0_$__cuda_sm10x_tcgen05_guardrail_trap_col_being_dealloced_not_returned_by_alloc,@function
        .size           $__internal_0_$__cuda_sm10x_tcgen05_guardrail_trap_col_being_dealloced_not_returned_by_alloc,($__internal_1_$__cuda_sm10x_tcgen05_guardrail_trap_phase_invalid_during_alloc - $__internal_0_$__cuda_sm10x_tcgen05_guardrail_trap_col_being_dealloced_not_returned_by_alloc)
$__internal_0_$__cuda_sm10x_tcgen05_guardrail_trap_col_being_dealloced_not_returned_by_alloc:
[----:B------:R-:W-:Y:S05]  /*2ce0*/  BPT.TRAP 0x1 ;  /* 0x000000040000795c */ /* 0x000fea0000300000 */
[----:B------:R-:W-:-:S04]  /*2cf0*/  IMAD.MOV.U32 R3, RZ, RZ, 0x0 ;  /* 0x00000000ff037424 */ /* 0x000fc800078e00ff */
[----:B------:R-:W-:Y:S05]  /*2d00*/  RET.REL.NODEC R2 `(gluon_tcgen05) ;  /* 0xffffffd002bc7950 */ /* 0x000fea0003c3ffff */
        .weak           $__internal_1_$__cuda_sm10x_tcgen05_guardrail_trap_phase_invalid_during_alloc
        .type           $__internal_1_$__cuda_sm10x_tcgen05_guardrail_trap_phase_invalid_during_alloc,@function
        .size           $__internal_1_$__cuda_sm10x_tcgen05_guardrail_trap_phase_invalid_during_alloc,($__internal_2_$__cuda_sm10x_tcgen05_guardrail_trap_unallocated_columns_being_dealloced - $__internal_1_$__cuda_sm10x_tcgen05_guardrail_trap_phase_invalid_during_alloc)
$__internal_1_$__cuda_sm10x_tcgen05_guardrail_trap_phase_invalid_during_alloc:
[----:B------:R-:W-:Y:S05]  /*2d10*/  BPT.TRAP 0x1 ;  /* 0x000000040000795c */ /* 0x000fea0000300000 */
[----:B------:R-:W-:-:S04]  /*2d20*/  IMAD.MOV.U32 R3, RZ, RZ, 0x0 ;  /* 0x00000000ff037424 */ /* 0x000fc800078e00ff */
[----:B------:R-:W-:Y:S05]  /*2d30*/  RET.REL.NODEC R2 `(gluon_tcgen05) ;  /* 0xffffffd002b07950 */ /* 0x000fea0003c3ffff */
        .weak           $__internal_2_$__cuda_sm10x_tcgen05_guardrail_trap_unallocated_columns_being_dealloced
        .type           $__internal_2_$__cuda_sm10x_tcgen05_guardrail_trap_unallocated_columns_being_dealloced,@function
        .size           $__internal_2_$__cuda_sm10x_tcgen05_guardrail_trap_unallocated_columns_being_dealloced,(.L_x_73 - $__internal_2_$__cuda_sm10x_tcgen05_guardrail_trap_unallocated_columns_being_dealloced)
$__internal_2_$__cuda_sm10x_tcgen05_guardrail_trap_unallocated_columns_being_dealloced:
[----:B------:R-:W-:Y:S05]  /*2d40*/  BPT.TRAP 0x1 ;  /* 0x000000040000795c */ /* 0x000fea0000300000 */
[----:B------:R-:W-:-:S04]  /*2d50*/  IMAD.MOV.U32 R3, RZ, RZ, 0x0 ;  /* 0x00000000ff037424 */ /* 0x000fc800078e00ff */
[----:B------:R-:W-:Y:S05]  /*2d60*/  RET.REL.NODEC R2 `(gluon_tcgen05) ;  /* 0xffffffd002a47950 */ /* 0x000fea0003c3ffff */
.L_x_70:
[----:B------:R-:W-:-:S00]  /*2d70*/  BRA `(.L_x_70) ;  /* 0xfffffffc00fc7947 */ /* 0x000fc0000383ffff */
[----:B------:R-:W-:-:S00]  /*2d80*/  NOP ;  /* 0x0000000000007918 */ /* 0x000fc00000000000 */
[----:B------:R-:W-:-:S00]  /*2d90*/  NOP ;  /* 0x0000000000007918 */ /* 0x000fc00000000000 */
[----:B------:R-:W-:-:S00]  /*2da0*/  NOP ;  /* 0x0000000000007918 */ /* 0x000fc00000000000 */
[----:B------:R-:W-:-:S00]  /*2db0*/  NOP ;  /* 0x0000000000007918 */ /* 0x000fc00000000000 */
[----:B------:R-:W-:-:S00]  /*2dc0*/  NOP ;  /* 0x0000000000007918 */ /* 0x000fc00000000000 */
[----:B------:R-:W-:-:S00]  /*2dd0*/  NOP ;  /* 0x0000000000007918 */ /* 0x000fc00000000000 */
[----:B------:R-:W-:-:S00]  /*2de0*/  NOP ;  /* 0x0000000000007918 */ /* 0x000fc00000000000 */
[----:B------:R-:W-:-:S00]  /*2df0*/  NOP ;  /* 0x0000000000007918 */ /* 0x000fc00000000000 */
.L_x_73:


//--------------------- .nv.shared.gluon_tcgen05  --------------------------
	.section	.nv.shared.gluon_tcgen05,"aw",@nobits
	.sectionflags	@""
	.align	16
	.zero		1024


//--------------------- .nv.shared.reserved.0     --------------------------
	.section	.nv.shared.reserved.0,"aw",@nobits
	.align	8
	.weak		__nv_reservedSMEM_offset_0_alias
	.size		__nv_reservedSMEM_offset_0_alias, 0, 64
	.other		__nv_reservedSMEM_offset_0_alias,@"STO_CUDA_RESERVED_SHARED STV_DEFAULT"
__nv_reservedSMEM_offset_0_alias:
	.zero		0
.nv.shared.reserved.0:
	.zero		64
	.weak		__nv_reservedSMEM_allocation_phase
	.type		__nv_reservedSMEM_allocation_phase,@object
	.size		__nv_reservedSMEM_allocation_phase,(.L_0 - __nv_reservedSMEM_allocation_phase)
__nv_reservedSMEM_allocation_phase:
	.zero		1
.L_0:
	.zero		7
	.weak		__nv_reservedSMEM_devtool_atexit_pc
	.type		__nv_reservedSMEM_devtool_atexit_pc,@object
	.size		__nv_reservedSMEM_devtool_atexit_pc,(__nv_reservedSMEM_allocation_mask - __nv_reservedSMEM_devtool_atexit_pc)
__nv_reservedSMEM_devtool_atexit_pc:
	.zero		8
	.weak		__nv_reservedSMEM_allocation_mask
	.type		__nv_reservedSMEM_allocation_mask,@object
	.size		__nv_reservedSMEM_allocation_mask,(.L_2 - __nv_reservedSMEM_allocation_mask)
__nv_reservedSMEM_allocation_mask:
	.zero		4
.L_2:


//--------------------- .nv.constant0.gluon_tcgen05 --------------------------
	.section	.nv.constant0.gluon_tcgen05,"a",@progbits
	.sectionflags	@""
	.align	4
.nv.constant0.gluon_tcgen05:
	.zero		976


//--------------------- SYMBOLS --------------------------

	.type		.nv.reservedSmem.offset0,@object
	.size		.nv.reservedSmem.offset0,0x4
	.type		.nv.reservedSmem.cap,@object
	.size		.nv.reservedSmem.cap,0x4
